






.version 3.0
.target sm_20
.address_size 64

.file	1 "/tmp/tmpxft_000007ed_00000000-7_main.cpp3.i"
.file	2 "/home/gpgpu-sim/cuda/toolkit/4.2/cuda/nvvm/ci_include.h"
.file	3 "define.c"
.file	4 "extract_kernel.cu"
.file	5 "/home/gpgpu-sim/cuda/toolkit/4.2/cuda/bin/../include/device_functions.h"
.file	6 "/home/gpgpu-sim/cuda/toolkit/4.2/cuda/bin/../include/math_functions.h"
.file	7 "prepare_kernel.cu"
.file	8 "reduce_kernel.cu"
.file	9 "srad_kernel.cu"
.file	10 "srad2_kernel.cu"
.file	11 "compress_kernel.cu"



.visible .func (.param .b32 func_retval0) _Z3sumff(
.param .b32 _Z3sumff_param_0,
.param .b32 _Z3sumff_param_1
)
{
.reg .f32 %f<10>;
.reg .pred %p<3>;
.reg .s32 %r<6>;


ld.param.f32 %f1, [_Z3sumff_param_0];
ld.param.f32 %f2, [_Z3sumff_param_1];
.loc 2 1785 5
mov.b32 %r2, %f1;
.loc 3 42 1
and.b32 %r3, %r2, 2139095040;
.loc 2 1785 5
mov.b32 %r4, %f2;
.loc 3 42 1
and.b32 %r5, %r4, 2139095040;
sub.s32 %r1, %r3, %r5;
.loc 3 43 1
setp.gt.s32 %p1, %r1, 67108864;
@%p1 bra BB0_4;

.loc 3 44 1
setp.lt.s32 %p2, %r1, -67108864;
@%p2 bra BB0_3;

ld.param.f32 %f6, [_Z3sumff_param_0];
ld.param.f32 %f8, [_Z3sumff_param_1];
.loc 3 45 1
add.f32 %f4, %f6, %f8;
st.param.f32	[func_retval0+0], %f4;
ret;

BB0_3:
ld.param.f32 %f9, [_Z3sumff_param_1];
bra.uni BB0_5;

BB0_4:
ld.param.f32 %f9, [_Z3sumff_param_0];

BB0_5:
.loc 3 45 1
st.param.f32	[func_retval0+0], %f9;
ret;
}

.visible .func (.param .b32 func_retval0) _Z3subff(
.param .b32 _Z3subff_param_0,
.param .b32 _Z3subff_param_1
)
{
.reg .f32 %f<9>;
.reg .pred %p<3>;
.reg .s32 %r<6>;


ld.param.f32 %f1, [_Z3subff_param_0];
ld.param.f32 %f2, [_Z3subff_param_1];
.loc 2 1785 5
mov.b32 %r2, %f1;
.loc 3 51 1
and.b32 %r3, %r2, 2139095040;
.loc 2 1785 5
mov.b32 %r4, %f2;
.loc 3 51 1
and.b32 %r5, %r4, 2139095040;
sub.s32 %r1, %r3, %r5;
.loc 3 52 1
setp.gt.s32 %p1, %r1, 67108864;
@%p1 bra BB1_4;

.loc 3 53 1
setp.lt.s32 %p2, %r1, -67108864;
@%p2 bra BB1_3;

ld.param.f32 %f6, [_Z3subff_param_0];
ld.param.f32 %f8, [_Z3subff_param_1];
.loc 3 54 1
sub.f32 %f3, %f6, %f8;
st.param.f32	[func_retval0+0], %f3;
ret;

BB1_3:
ld.param.f32 %f7, [_Z3subff_param_1];
.loc 3 53 1
neg.f32 %f4, %f7;
.loc 3 54 1
st.param.f32	[func_retval0+0], %f4;
ret;

BB1_4:
ld.param.f32 %f5, [_Z3subff_param_0];
.loc 3 54 1
st.param.f32	[func_retval0+0], %f5;
ret;
}

.entry _Z7extractlPf(
.param .u64 _Z7extractlPf_param_0,
.param .u64 _Z7extractlPf_param_1
)
{
.reg .f32 %f<17>;
.reg .pred %p<4>;
.reg .s32 %r<8>;
.reg .s64 %rl<7>;


ld.param.u64 %rl3, [_Z7extractlPf_param_0];
ld.param.u64 %rl4, [_Z7extractlPf_param_1];
cvta.to.global.u64 %rl1, %rl4;
.loc 4 6 1
mov.u32 %r1, %ctaid.x;
shl.b32 %r2, %r1, 9;
.loc 4 7 1
mov.u32 %r3, %tid.x;
.loc 4 8 1
add.s32 %r4, %r2, %r3;
.loc 4 11 1
cvt.s64.s32 %rl2, %r4;
setp.lt.s64 %p1, %rl2, %rl3;
@%p1 bra BB2_2;

.loc 4 17 2
ret;

BB2_2:
.loc 4 13 1
shl.b64 %rl5, %rl2, 2;
add.s64 %rl6, %rl1, %rl5;
ld.global.f32 %f1, [%rl6];
.loc 5 1311 3
div.rn.f32 %f2, %f1, 0f437F0000;
.loc 6 3459 3
mul.f32 %f3, %f2, 0f3FB8AA3B;
.loc 2 604 5
cvt.rzi.f32.f32 %f4, %f3;
mov.f32 %f5, 0fBF317200;
.loc 2 650 5
fma.rn.f32 %f6, %f4, %f5, %f2;
mov.f32 %f7, 0fB5BFBE8E;
.loc 2 650 5
fma.rn.f32 %f8, %f4, %f7, %f6;
.loc 6 3462 3
mul.f32 %f9, %f8, 0f3FB8AA3B;
.loc 2 531 5
ex2.approx.f32 %f10, %f9;
.loc 6 3472 3
add.f32 %f11, %f4, 0f00000000;
.loc 2 531 5
ex2.approx.f32 %f12, %f11;
.loc 6 3472 3
mul.f32 %f13, %f10, %f12;
.loc 6 3490 3
setp.lt.f32 %p2, %f2, 0fC2D20000;
selp.f32 %f14, 0f00000000, %f13, %p2;
.loc 6 3491 3
setp.gt.f32 %p3, %f2, 0f42D20000;
mov.u32 %r6, 2139095040;
.loc 2 1778 5
mov.b32 %f15, %r6;
selp.f32 %f16, %f15, %f14, %p3;
.loc 4 13 1
st.global.f32 [%rl6], %f16;
.loc 4 17 2
ret;
}

.entry _Z7preparelPfS_S_(
.param .u64 _Z7preparelPfS_S__param_0,
.param .u64 _Z7preparelPfS_S__param_1,
.param .u64 _Z7preparelPfS_S__param_2,
.param .u64 _Z7preparelPfS_S__param_3
)
{
.reg .f32 %f<4>;
.reg .pred %p<2>;
.reg .s32 %r<9>;
.reg .s64 %rl<13>;


ld.param.u64 %rl5, [_Z7preparelPfS_S__param_0];
ld.param.u64 %rl6, [_Z7preparelPfS_S__param_1];
ld.param.u64 %rl7, [_Z7preparelPfS_S__param_2];
ld.param.u64 %rl8, [_Z7preparelPfS_S__param_3];
cvta.to.global.u64 %rl1, %rl8;
cvta.to.global.u64 %rl2, %rl7;
cvta.to.global.u64 %rl3, %rl6;
.loc 7 8 1
mov.u32 %r1, %ctaid.x;
shl.b32 %r2, %r1, 9;
.loc 7 9 1
mov.u32 %r3, %tid.x;
.loc 7 10 1
add.s32 %r4, %r2, %r3;
.loc 7 13 1
cvt.s64.s32 %rl4, %r4;
setp.lt.s64 %p1, %rl4, %rl5;
@%p1 bra BB3_2;

.loc 7 20 2
ret;

BB3_2:
.loc 7 15 1
shl.b64 %rl9, %rl4, 2;
add.s64 %rl10, %rl3, %rl9;
add.s64 %rl11, %rl2, %rl9;
ld.global.f32 %f1, [%rl10];
st.global.f32 [%rl11], %f1;
.loc 7 16 1
ld.global.f32 %f2, [%rl10];
mul.f32 %f3, %f2, %f2;
add.s64 %rl12, %rl1, %rl9;
st.global.f32 [%rl12], %f3;
.loc 7 20 2
ret;
}

.entry _Z6reduceliiPfS_(
.param .u64 _Z6reduceliiPfS__param_0,
.param .u32 _Z6reduceliiPfS__param_1,
.param .u32 _Z6reduceliiPfS__param_2,
.param .u64 _Z6reduceliiPfS__param_3,
.param .u64 _Z6reduceliiPfS__param_4
)
{
.reg .f32 %f<133>;
.reg .pred %p<41>;
.reg .s32 %r<227>;
.reg .s64 %rl<31>;

	.shared .align 4 .b8 __cuda_local_var_18221_32_non_const_d_psum[2048];

	.shared .align 4 .b8 __cuda_local_var_18222_32_non_const_d_psum2[2048];

ld.param.u32 %r1, [_Z6reduceliiPfS__param_1];
ld.param.u64 %rl11, [_Z6reduceliiPfS__param_3];
ld.param.u64 %rl1, [_Z6reduceliiPfS__param_4];
cvta.to.global.u64 %rl2, %rl1;
cvta.to.global.u64 %rl3, %rl11;
.loc 8 9 1
mov.u32 %r3, %ctaid.x;
shl.b32 %r18, %r3, 9;
.loc 8 10 1
mov.u32 %r4, %tid.x;
.loc 8 11 1
add.s32 %r5, %r18, %r4;
.loc 8 12 1
mov.u32 %r6, %nctaid.x;
shl.b32 %r19, %r6, 9;
.loc 8 12 1
sub.s32 %r20, %r1, %r19;
add.s32 %r7, %r20, 512;
mul.wide.s32 %rl12, %r4, 4;
mov.u64 %rl13, __cuda_local_var_18221_32_non_const_d_psum;
add.s64 %rl4, %rl13, %rl12;
mov.u64 %rl14, __cuda_local_var_18222_32_non_const_d_psum2;
add.s64 %rl5, %rl14, %rl12;
.loc 8 23 1
setp.ge.s32 %p2, %r5, %r1;
@%p2 bra BB4_2;

ld.param.u32 %r206, [_Z6reduceliiPfS__param_2];
.loc 8 25 1
mul.lo.s32 %r21, %r5, %r206;
mul.wide.s32 %rl15, %r21, 4;
add.s64 %rl16, %rl3, %rl15;
ld.global.f32 %f9, [%rl16];
st.shared.f32 [%rl4], %f9;
.loc 8 26 1
add.s64 %rl17, %rl2, %rl15;
ld.global.f32 %f10, [%rl17];
st.shared.f32 [%rl5], %f10;

BB4_2:
.loc 8 31 1
bar.sync 0;
ld.param.u32 %r205, [_Z6reduceliiPfS__param_2];
.loc 8 9 1
mov.u32 %r217, %ctaid.x;
mul.lo.s32 %r26, %r205, %r217;
shl.b32 %r27, %r26, 9;
.loc 8 48 1
mul.wide.s32 %rl18, %r27, 4;
add.s64 %rl6, %rl3, %rl18;
.loc 8 49 1
add.s64 %rl7, %rl2, %rl18;
.loc 8 35 1
setp.eq.s32 %p3, %r7, 512;
@%p3 bra BB4_35;

.loc 8 12 1
mov.u32 %r224, %nctaid.x;
add.s32 %r28, %r224, -1;
.loc 8 9 1
mov.u32 %r216, %ctaid.x;
.loc 8 55 1
setp.eq.s32 %p4, %r216, %r28;
@%p4 bra BB4_24;

.loc 8 10 1
mov.u32 %r223, %tid.x;
.loc 8 59 1
add.s32 %r8, %r223, 1;
{
.reg .b32 temp;
and.b32	temp, %r8, 1;
setp.b32.eq %p5, temp, 1;
}
@%p5 bra BB4_6;

.loc 8 60 1
ld.shared.f32 %f11, [%rl4];
ld.shared.f32 %f12, [%rl4+-4];
add.f32 %f13, %f11, %f12;
st.shared.f32 [%rl4], %f13;
.loc 8 61 1
ld.shared.f32 %f14, [%rl5+-4];
ld.shared.f32 %f15, [%rl5];
add.f32 %f16, %f15, %f14;
st.shared.f32 [%rl5], %f16;

BB4_6:
.loc 8 64 1
bar.sync 0;
and.b32 %r36, %r8, 3;
.loc 8 59 1
setp.ne.s32 %p6, %r36, 0;
@%p6 bra BB4_8;

.loc 8 60 1
ld.shared.f32 %f17, [%rl4];
ld.shared.f32 %f18, [%rl4+-8];
add.f32 %f19, %f17, %f18;
st.shared.f32 [%rl4], %f19;
.loc 8 61 1
ld.shared.f32 %f20, [%rl5+-8];
ld.shared.f32 %f21, [%rl5];
add.f32 %f22, %f21, %f20;
st.shared.f32 [%rl5], %f22;

BB4_8:
.loc 8 64 1
bar.sync 0;
and.b32 %r43, %r8, 7;
.loc 8 59 1
setp.ne.s32 %p7, %r43, 0;
@%p7 bra BB4_10;

.loc 8 60 1
ld.shared.f32 %f23, [%rl4];
ld.shared.f32 %f24, [%rl4+-16];
add.f32 %f25, %f23, %f24;
st.shared.f32 [%rl4], %f25;
.loc 8 61 1
ld.shared.f32 %f26, [%rl5+-16];
ld.shared.f32 %f27, [%rl5];
add.f32 %f28, %f27, %f26;
st.shared.f32 [%rl5], %f28;

BB4_10:
.loc 8 64 1
bar.sync 0;
and.b32 %r50, %r8, 15;
.loc 8 59 1
setp.ne.s32 %p8, %r50, 0;
@%p8 bra BB4_12;

.loc 8 60 1
ld.shared.f32 %f29, [%rl4];
ld.shared.f32 %f30, [%rl4+-32];
add.f32 %f31, %f29, %f30;
st.shared.f32 [%rl4], %f31;
.loc 8 61 1
ld.shared.f32 %f32, [%rl5+-32];
ld.shared.f32 %f33, [%rl5];
add.f32 %f34, %f33, %f32;
st.shared.f32 [%rl5], %f34;

BB4_12:
.loc 8 64 1
bar.sync 0;
and.b32 %r57, %r8, 31;
.loc 8 59 1
setp.ne.s32 %p9, %r57, 0;
@%p9 bra BB4_14;

.loc 8 60 1
ld.shared.f32 %f35, [%rl4];
ld.shared.f32 %f36, [%rl4+-64];
add.f32 %f37, %f35, %f36;
st.shared.f32 [%rl4], %f37;
.loc 8 61 1
ld.shared.f32 %f38, [%rl5+-64];
ld.shared.f32 %f39, [%rl5];
add.f32 %f40, %f39, %f38;
st.shared.f32 [%rl5], %f40;

BB4_14:
.loc 8 64 1
bar.sync 0;
and.b32 %r64, %r8, 63;
.loc 8 59 1
setp.ne.s32 %p10, %r64, 0;
@%p10 bra BB4_16;

.loc 8 60 1
ld.shared.f32 %f41, [%rl4];
ld.shared.f32 %f42, [%rl4+-128];
add.f32 %f43, %f41, %f42;
st.shared.f32 [%rl4], %f43;
.loc 8 61 1
ld.shared.f32 %f44, [%rl5+-128];
ld.shared.f32 %f45, [%rl5];
add.f32 %f46, %f45, %f44;
st.shared.f32 [%rl5], %f46;

BB4_16:
.loc 8 64 1
bar.sync 0;
and.b32 %r71, %r8, 127;
.loc 8 59 1
setp.ne.s32 %p11, %r71, 0;
@%p11 bra BB4_18;

.loc 8 60 1
ld.shared.f32 %f47, [%rl4];
ld.shared.f32 %f48, [%rl4+-256];
add.f32 %f49, %f47, %f48;
st.shared.f32 [%rl4], %f49;
.loc 8 61 1
ld.shared.f32 %f50, [%rl5+-256];
ld.shared.f32 %f51, [%rl5];
add.f32 %f52, %f51, %f50;
st.shared.f32 [%rl5], %f52;

BB4_18:
.loc 8 64 1
bar.sync 0;
and.b32 %r78, %r8, 255;
.loc 8 59 1
setp.ne.s32 %p12, %r78, 0;
@%p12 bra BB4_20;

.loc 8 60 1
ld.shared.f32 %f53, [%rl4];
ld.shared.f32 %f54, [%rl4+-512];
add.f32 %f55, %f53, %f54;
st.shared.f32 [%rl4], %f55;
.loc 8 61 1
ld.shared.f32 %f56, [%rl5+-512];
ld.shared.f32 %f57, [%rl5];
add.f32 %f58, %f57, %f56;
st.shared.f32 [%rl5], %f58;

BB4_20:
.loc 8 64 1
bar.sync 0;
and.b32 %r85, %r8, 511;
.loc 8 59 1
setp.ne.s32 %p13, %r85, 0;
@%p13 bra BB4_22;

.loc 8 60 1
ld.shared.f32 %f59, [%rl4];
ld.shared.f32 %f60, [%rl4+-1024];
add.f32 %f61, %f59, %f60;
st.shared.f32 [%rl4], %f61;
.loc 8 61 1
ld.shared.f32 %f62, [%rl5+-1024];
ld.shared.f32 %f63, [%rl5];
add.f32 %f64, %f63, %f62;
st.shared.f32 [%rl5], %f64;

BB4_22:
.loc 8 64 1
bar.sync 0;
.loc 8 10 1
mov.u32 %r222, %tid.x;
.loc 8 67 1
setp.ne.s32 %p14, %r222, 511;
@%p14 bra BB4_54;

.loc 8 68 1
ld.shared.f32 %f65, [%rl4];
st.global.f32 [%rl6], %f65;
.loc 8 69 1
ld.shared.f32 %f66, [%rl5];
st.global.f32 [%rl7], %f66;
.loc 8 104 2
ret;

BB4_24:
.loc 8 76 1
setp.lt.s32 %p15, %r7, 2;
selp.b32 %r96, 0, 2, %p15;
.loc 8 76 1
setp.lt.s32 %p16, %r7, 4;
selp.b32 %r97, %r96, 4, %p16;
.loc 8 76 1
setp.lt.s32 %p17, %r7, 8;
selp.b32 %r98, %r97, 8, %p17;
.loc 8 76 1
setp.lt.s32 %p18, %r7, 16;
selp.b32 %r99, %r98, 16, %p18;
.loc 8 76 1
setp.lt.s32 %p19, %r7, 32;
selp.b32 %r100, %r99, 32, %p19;
.loc 8 76 1
setp.lt.s32 %p20, %r7, 64;
selp.b32 %r101, %r100, 64, %p20;
.loc 8 76 1
setp.lt.s32 %p21, %r7, 128;
selp.b32 %r102, %r101, 128, %p21;
.loc 8 76 1
setp.lt.s32 %p22, %r7, 256;
selp.b32 %r103, %r102, 256, %p22;
.loc 8 76 1
setp.lt.s32 %p23, %r7, 512;
selp.b32 %r9, %r103, 512, %p23;
.loc 8 81 1
setp.lt.s32 %p24, %r9, 2;
@%p24 bra BB4_29;

.loc 8 10 1
mov.u32 %r221, %tid.x;
.loc 8 83 1
add.s32 %r10, %r221, 1;
setp.lt.s32 %p1, %r221, %r9;
mov.u32 %r225, 2;

BB4_26:
.loc 8 83 1
rem.s32 %r105, %r10, %r225;
setp.eq.s32 %p25, %r105, 0;
and.pred %p26, %p25, %p1;
.loc 8 83 1
@!%p26 bra BB4_28;

.loc 8 84 1
ld.shared.f32 %f67, [%rl4];
shr.u32 %r107, %r225, 31;
add.s32 %r108, %r225, %r107;
shr.s32 %r109, %r108, 1;
sub.s32 %r110, %r4, %r109;
mul.wide.s32 %rl19, %r110, 4;
add.s64 %rl21, %rl13, %rl19;
.loc 8 84 1
ld.shared.f32 %f68, [%rl21];
add.f32 %f69, %f67, %f68;
st.shared.f32 [%rl4], %f69;
add.s64 %rl23, %rl14, %rl19;
.loc 8 85 1
ld.shared.f32 %f70, [%rl23];
ld.shared.f32 %f71, [%rl5];
add.f32 %f72, %f71, %f70;
st.shared.f32 [%rl5], %f72;

BB4_28:
.loc 8 88 1
bar.sync 0;
shl.b32 %r225, %r225, 1;
.loc 8 81 1
setp.le.s32 %p27, %r225, %r9;
@%p27 bra BB4_26;

BB4_29:
add.s32 %r116, %r9, -1;
.loc 8 10 1
mov.u32 %r220, %tid.x;
.loc 8 91 1
setp.ne.s32 %p28, %r220, %r116;
@%p28 bra BB4_54;

.loc 8 93 1
add.s32 %r226, %r9, %r18;
ld.param.u32 %r203, [_Z6reduceliiPfS__param_1];
.loc 8 12 1
sub.s32 %r121, %r203, %r19;
add.s32 %r122, %r121, %r18;
.loc 8 93 1
add.s32 %r14, %r122, 512;
setp.lt.s32 %p29, %r226, %r14;
.loc 8 94 1
ld.shared.f32 %f132, [%rl4];
ld.shared.f32 %f131, [%rl5];
@%p29 bra BB4_31;
bra.uni BB4_34;

BB4_31:
add.s32 %r127, %r9, %r18;
mul.wide.s32 %rl30, %r127, 4;

BB4_32:
add.s64 %rl24, %rl3, %rl30;
.loc 8 94 1
ld.global.f32 %f73, [%rl24];
add.f32 %f132, %f132, %f73;
add.s64 %rl25, %rl2, %rl30;
.loc 8 95 1
ld.global.f32 %f74, [%rl25];
add.f32 %f131, %f131, %f74;
add.s64 %rl30, %rl30, 4;
add.s32 %r226, %r226, 1;
.loc 8 93 1
setp.lt.s32 %p30, %r226, %r14;
@%p30 bra BB4_32;

st.shared.f32 [%rl5], %f131;
st.shared.f32 [%rl4], %f132;

BB4_34:
.loc 8 98 1
st.global.f32 [%rl6], %f132;
ld.param.u32 %r204, [_Z6reduceliiPfS__param_2];
.loc 8 9 1
mov.u32 %r215, %ctaid.x;
mul.lo.s32 %r134, %r204, %r215;
shl.b32 %r135, %r134, 9;
ld.param.u64 %rl29, [_Z6reduceliiPfS__param_4];
cvta.to.global.u64 %rl26, %rl29;
.loc 8 49 1
mul.wide.s32 %rl27, %r135, 4;
add.s64 %rl28, %rl26, %rl27;
.loc 8 99 1
st.global.f32 [%rl28], %f131;
.loc 8 104 2
ret;

BB4_35:
.loc 8 10 1
mov.u32 %r219, %tid.x;
.loc 8 39 1
add.s32 %r17, %r219, 1;
{
.reg .b32 temp;
and.b32	temp, %r17, 1;
setp.b32.eq %p31, temp, 1;
}
@%p31 bra BB4_37;

.loc 8 40 1
ld.shared.f32 %f75, [%rl4];
ld.shared.f32 %f76, [%rl4+-4];
add.f32 %f77, %f75, %f76;
st.shared.f32 [%rl4], %f77;
.loc 8 41 1
ld.shared.f32 %f78, [%rl5+-4];
ld.shared.f32 %f79, [%rl5];
add.f32 %f80, %f79, %f78;
st.shared.f32 [%rl5], %f80;

BB4_37:
.loc 8 44 1
bar.sync 0;
and.b32 %r143, %r17, 3;
.loc 8 39 1
setp.ne.s32 %p32, %r143, 0;
@%p32 bra BB4_39;

.loc 8 40 1
ld.shared.f32 %f81, [%rl4];
ld.shared.f32 %f82, [%rl4+-8];
add.f32 %f83, %f81, %f82;
st.shared.f32 [%rl4], %f83;
.loc 8 41 1
ld.shared.f32 %f84, [%rl5+-8];
ld.shared.f32 %f85, [%rl5];
add.f32 %f86, %f85, %f84;
st.shared.f32 [%rl5], %f86;

BB4_39:
.loc 8 44 1
bar.sync 0;
and.b32 %r150, %r17, 7;
.loc 8 39 1
setp.ne.s32 %p33, %r150, 0;
@%p33 bra BB4_41;

.loc 8 40 1
ld.shared.f32 %f87, [%rl4];
ld.shared.f32 %f88, [%rl4+-16];
add.f32 %f89, %f87, %f88;
st.shared.f32 [%rl4], %f89;
.loc 8 41 1
ld.shared.f32 %f90, [%rl5+-16];
ld.shared.f32 %f91, [%rl5];
add.f32 %f92, %f91, %f90;
st.shared.f32 [%rl5], %f92;

BB4_41:
.loc 8 44 1
bar.sync 0;
and.b32 %r157, %r17, 15;
.loc 8 39 1
setp.ne.s32 %p34, %r157, 0;
@%p34 bra BB4_43;

.loc 8 40 1
ld.shared.f32 %f93, [%rl4];
ld.shared.f32 %f94, [%rl4+-32];
add.f32 %f95, %f93, %f94;
st.shared.f32 [%rl4], %f95;
.loc 8 41 1
ld.shared.f32 %f96, [%rl5+-32];
ld.shared.f32 %f97, [%rl5];
add.f32 %f98, %f97, %f96;
st.shared.f32 [%rl5], %f98;

BB4_43:
.loc 8 44 1
bar.sync 0;
and.b32 %r164, %r17, 31;
.loc 8 39 1
setp.ne.s32 %p35, %r164, 0;
@%p35 bra BB4_45;

.loc 8 40 1
ld.shared.f32 %f99, [%rl4];
ld.shared.f32 %f100, [%rl4+-64];
add.f32 %f101, %f99, %f100;
st.shared.f32 [%rl4], %f101;
.loc 8 41 1
ld.shared.f32 %f102, [%rl5+-64];
ld.shared.f32 %f103, [%rl5];
add.f32 %f104, %f103, %f102;
st.shared.f32 [%rl5], %f104;

BB4_45:
.loc 8 44 1
bar.sync 0;
and.b32 %r171, %r17, 63;
.loc 8 39 1
setp.ne.s32 %p36, %r171, 0;
@%p36 bra BB4_47;

.loc 8 40 1
ld.shared.f32 %f105, [%rl4];
ld.shared.f32 %f106, [%rl4+-128];
add.f32 %f107, %f105, %f106;
st.shared.f32 [%rl4], %f107;
.loc 8 41 1
ld.shared.f32 %f108, [%rl5+-128];
ld.shared.f32 %f109, [%rl5];
add.f32 %f110, %f109, %f108;
st.shared.f32 [%rl5], %f110;

BB4_47:
.loc 8 44 1
bar.sync 0;
and.b32 %r178, %r17, 127;
.loc 8 39 1
setp.ne.s32 %p37, %r178, 0;
@%p37 bra BB4_49;

.loc 8 40 1
ld.shared.f32 %f111, [%rl4];
ld.shared.f32 %f112, [%rl4+-256];
add.f32 %f113, %f111, %f112;
st.shared.f32 [%rl4], %f113;
.loc 8 41 1
ld.shared.f32 %f114, [%rl5+-256];
ld.shared.f32 %f115, [%rl5];
add.f32 %f116, %f115, %f114;
st.shared.f32 [%rl5], %f116;

BB4_49:
.loc 8 44 1
bar.sync 0;
and.b32 %r185, %r17, 255;
.loc 8 39 1
setp.ne.s32 %p38, %r185, 0;
@%p38 bra BB4_51;

.loc 8 40 1
ld.shared.f32 %f117, [%rl4];
ld.shared.f32 %f118, [%rl4+-512];
add.f32 %f119, %f117, %f118;
st.shared.f32 [%rl4], %f119;
.loc 8 41 1
ld.shared.f32 %f120, [%rl5+-512];
ld.shared.f32 %f121, [%rl5];
add.f32 %f122, %f121, %f120;
st.shared.f32 [%rl5], %f122;

BB4_51:
.loc 8 44 1
bar.sync 0;
and.b32 %r192, %r17, 511;
.loc 8 39 1
setp.ne.s32 %p39, %r192, 0;
@%p39 bra BB4_53;

.loc 8 40 1
ld.shared.f32 %f123, [%rl4];
ld.shared.f32 %f124, [%rl4+-1024];
add.f32 %f125, %f123, %f124;
st.shared.f32 [%rl4], %f125;
.loc 8 41 1
ld.shared.f32 %f126, [%rl5+-1024];
ld.shared.f32 %f127, [%rl5];
add.f32 %f128, %f127, %f126;
st.shared.f32 [%rl5], %f128;

BB4_53:
.loc 8 44 1
bar.sync 0;
.loc 8 10 1
mov.u32 %r218, %tid.x;
.loc 8 47 1
setp.eq.s32 %p40, %r218, 511;
@%p40 bra BB4_55;

BB4_54:
.loc 8 104 2
ret;

BB4_55:
.loc 8 48 1
ld.shared.f32 %f129, [%rl4];
st.global.f32 [%rl6], %f129;
.loc 8 49 1
ld.shared.f32 %f130, [%rl5];
st.global.f32 [%rl7], %f130;
.loc 8 104 2
ret;
}

.entry _Z4sradfiilPiS_S_S_PfS0_S0_S0_fS0_S0_(
.param .f32 _Z4sradfiilPiS_S_S_PfS0_S0_S0_fS0_S0__param_0,
.param .u32 _Z4sradfiilPiS_S_S_PfS0_S0_S0_fS0_S0__param_1,
.param .u32 _Z4sradfiilPiS_S_S_PfS0_S0_S0_fS0_S0__param_2,
.param .u64 _Z4sradfiilPiS_S_S_PfS0_S0_S0_fS0_S0__param_3,
.param .u64 _Z4sradfiilPiS_S_S_PfS0_S0_S0_fS0_S0__param_4,
.param .u64 _Z4sradfiilPiS_S_S_PfS0_S0_S0_fS0_S0__param_5,
.param .u64 _Z4sradfiilPiS_S_S_PfS0_S0_S0_fS0_S0__param_6,
.param .u64 _Z4sradfiilPiS_S_S_PfS0_S0_S0_fS0_S0__param_7,
.param .u64 _Z4sradfiilPiS_S_S_PfS0_S0_S0_fS0_S0__param_8,
.param .u64 _Z4sradfiilPiS_S_S_PfS0_S0_S0_fS0_S0__param_9,
.param .u64 _Z4sradfiilPiS_S_S_PfS0_S0_S0_fS0_S0__param_10,
.param .u64 _Z4sradfiilPiS_S_S_PfS0_S0_S0_fS0_S0__param_11,
.param .f32 _Z4sradfiilPiS_S_S_PfS0_S0_S0_fS0_S0__param_12,
.param .u64 _Z4sradfiilPiS_S_S_PfS0_S0_S0_fS0_S0__param_13,
.param .u64 _Z4sradfiilPiS_S_S_PfS0_S0_S0_fS0_S0__param_14
)
{
.reg .f32 %f<95>;
.reg .pred %p<42>;
.reg .s32 %r<247>;
.reg .s64 %rl<54>;


ld.param.u32 %r1, [_Z4sradfiilPiS_S_S_PfS0_S0_S0_fS0_S0__param_1];
ld.param.u64 %rl14, [_Z4sradfiilPiS_S_S_PfS0_S0_S0_fS0_S0__param_3];
ld.param.u64 %rl15, [_Z4sradfiilPiS_S_S_PfS0_S0_S0_fS0_S0__param_4];
ld.param.u64 %rl16, [_Z4sradfiilPiS_S_S_PfS0_S0_S0_fS0_S0__param_5];
ld.param.u64 %rl17, [_Z4sradfiilPiS_S_S_PfS0_S0_S0_fS0_S0__param_6];
ld.param.u64 %rl18, [_Z4sradfiilPiS_S_S_PfS0_S0_S0_fS0_S0__param_7];
ld.param.u64 %rl19, [_Z4sradfiilPiS_S_S_PfS0_S0_S0_fS0_S0__param_14];
cvta.to.global.u64 %rl6, %rl17;
cvta.to.global.u64 %rl7, %rl18;
cvta.to.global.u64 %rl8, %rl16;
cvta.to.global.u64 %rl9, %rl15;
cvta.to.global.u64 %rl10, %rl19;
.loc 9 21 1
mov.u32 %r28, %ctaid.x;
shl.b32 %r29, %r28, 9;
.loc 9 22 1
mov.u32 %r30, %tid.x;
.loc 9 23 1
add.s32 %r31, %r29, %r30;
.loc 9 34 1
add.s32 %r32, %r31, 1;
rem.s32 %r33, %r32, %r1;
.loc 9 35 1
div.s32 %r34, %r32, %r1;
.loc 9 36 1
setp.eq.s32 %p1, %r33, 0;
add.s32 %r35, %r34, -1;
selp.b32 %r36, %r1, %r33, %p1;
selp.b32 %r2, %r35, %r34, %p1;
add.s32 %r3, %r36, -1;
.loc 9 41 1
cvt.s64.s32 %rl11, %r31;
setp.lt.s64 %p2, %rl11, %rl14;
@%p2 bra BB5_2;

.loc 9 84 2
ret;

BB5_2:
.loc 9 44 1
shl.b64 %rl20, %rl11, 2;
add.s64 %rl21, %rl10, %rl20;
.loc 9 47 1
cvt.s64.s32 %rl12, %r3;
mul.wide.s32 %rl22, %r3, 4;
add.s64 %rl23, %rl9, %rl22;
ld.param.u32 %r246, [_Z4sradfiilPiS_S_S_PfS0_S0_S0_fS0_S0__param_1];
.loc 9 47 1
mul.lo.s32 %r4, %r2, %r246;
ld.global.u32 %r37, [%rl23];
mad.lo.s32 %r39, %r2, %r246, %r37;
mul.wide.s32 %rl24, %r39, 4;
add.s64 %rl25, %rl10, %rl24;
ld.global.f32 %f86, [%rl25];
.loc 2 1785 5
mov.b32 %r41, %f86;
.loc 3 51 1
and.b32 %r42, %r41, 2139095040;
.loc 9 44 1
ld.global.f32 %f3, [%rl21];
.loc 2 1785 5
mov.b32 %r5, %f3;
.loc 3 51 1
and.b32 %r44, %r5, 2139095040;
sub.s32 %r6, %r42, %r44;
.loc 3 52 1
setp.gt.s32 %p3, %r6, 67108864;
@%p3 bra BB5_6;

.loc 3 53 1
setp.lt.s32 %p4, %r6, -67108864;
@%p4 bra BB5_5;

.loc 3 54 1
sub.f32 %f86, %f86, %f3;
bra.uni BB5_6;

BB5_5:
.loc 3 53 1
neg.f32 %f86, %f3;

BB5_6:
mov.f32 %f6, %f86;
.loc 9 48 1
shl.b64 %rl26, %rl12, 2;
add.s64 %rl27, %rl8, %rl26;
ld.global.u32 %r45, [%rl27];
add.s32 %r47, %r45, %r4;
mul.wide.s32 %rl28, %r47, 4;
add.s64 %rl29, %rl10, %rl28;
ld.global.f32 %f87, [%rl29];
.loc 2 1785 5
mov.b32 %r49, %f87;
.loc 3 51 1
and.b32 %r50, %r49, 2139095040;
sub.s32 %r7, %r50, %r44;
.loc 3 52 1
setp.gt.s32 %p5, %r7, 67108864;
@%p5 bra BB5_10;

.loc 3 53 1
setp.lt.s32 %p6, %r7, -67108864;
@%p6 bra BB5_9;

.loc 3 54 1
sub.f32 %f87, %f87, %f3;
bra.uni BB5_10;

BB5_9:
.loc 3 53 1
neg.f32 %f87, %f3;

BB5_10:
mov.f32 %f10, %f87;
.loc 9 49 1
cvt.s64.s32 %rl13, %r2;
mul.wide.s32 %rl30, %r2, 4;
add.s64 %rl31, %rl7, %rl30;
ld.global.u32 %r52, [%rl31];
ld.param.u32 %r245, [_Z4sradfiilPiS_S_S_PfS0_S0_S0_fS0_S0__param_1];
.loc 9 49 1
mad.lo.s32 %r54, %r52, %r245, %r3;
mul.wide.s32 %rl32, %r54, 4;
add.s64 %rl33, %rl10, %rl32;
ld.global.f32 %f89, [%rl33];
.loc 2 1785 5
mov.b32 %r56, %f89;
.loc 3 51 1
and.b32 %r57, %r56, 2139095040;
sub.s32 %r8, %r57, %r44;
.loc 3 52 1
setp.gt.s32 %p7, %r8, 67108864;
@%p7 bra BB5_14;

.loc 3 53 1
setp.lt.s32 %p8, %r8, -67108864;
@%p8 bra BB5_13;

.loc 3 54 1
sub.f32 %f89, %f89, %f3;
bra.uni BB5_14;

BB5_13:
.loc 3 53 1
neg.f32 %f89, %f3;

BB5_14:
mov.f32 %f14, %f89;
.loc 9 50 1
shl.b64 %rl34, %rl13, 2;
add.s64 %rl35, %rl6, %rl34;
ld.global.u32 %r59, [%rl35];
ld.param.u32 %r244, [_Z4sradfiilPiS_S_S_PfS0_S0_S0_fS0_S0__param_1];
.loc 9 50 1
mad.lo.s32 %r61, %r59, %r244, %r3;
mul.wide.s32 %rl36, %r61, 4;
add.s64 %rl37, %rl10, %rl36;
ld.global.f32 %f90, [%rl37];
.loc 2 1785 5
mov.b32 %r63, %f90;
.loc 3 51 1
and.b32 %r64, %r63, 2139095040;
sub.s32 %r9, %r64, %r44;
.loc 3 52 1
setp.gt.s32 %p9, %r9, 67108864;
@%p9 bra BB5_18;

.loc 3 53 1
setp.lt.s32 %p10, %r9, -67108864;
@%p10 bra BB5_17;

.loc 3 54 1
sub.f32 %f90, %f90, %f3;
bra.uni BB5_18;

BB5_17:
.loc 3 53 1
neg.f32 %f90, %f3;

BB5_18:
mov.f32 %f18, %f90;
.loc 2 1785 5
mov.b32 %r66, %f6;
shl.b32 %r67, %r66, 1;
and.b32 %r68, %r67, 16777214;
.loc 9 53 1
add.s32 %r69, %r68, 8388608;
and.b32 %r70, %r66, 4194304;
setp.eq.s32 %p11, %r70, 0;
shr.s32 %r71, %r69, 1;
add.s32 %r72, %r71, 8388608;
selp.b32 %r73, %r69, %r72, %p11;
.loc 9 53 1
and.b32 %r10, %r66, 2139095040;
add.s32 %r74, %r10, %r10;
add.s32 %r75, %r74, %r73;
.loc 9 53 1
add.s32 %r76, %r75, -1073741824;
.loc 2 1778 5
mov.b32 %f19, %r76;
.loc 2 1785 5
mov.b32 %r77, %f10;
shl.b32 %r78, %r77, 1;
and.b32 %r79, %r78, 16777214;
.loc 9 53 1
add.s32 %r80, %r79, 8388608;
and.b32 %r81, %r77, 4194304;
setp.eq.s32 %p12, %r81, 0;
shr.s32 %r82, %r80, 1;
add.s32 %r83, %r82, 8388608;
selp.b32 %r84, %r80, %r83, %p12;
.loc 9 53 1
and.b32 %r11, %r77, 2139095040;
add.s32 %r85, %r11, %r11;
add.s32 %r86, %r85, %r84;
.loc 9 53 1
add.s32 %r87, %r86, -1073741824;
.loc 2 1778 5
mov.b32 %f20, %r87;
.loc 2 1785 5
mov.b32 %r88, %f19;
.loc 3 42 1
and.b32 %r89, %r88, 2139095040;
.loc 2 1785 5
mov.b32 %r90, %f20;
.loc 3 42 1
and.b32 %r91, %r90, 2139095040;
sub.s32 %r12, %r89, %r91;
.loc 3 43 1
setp.gt.s32 %p13, %r12, 67108864;
@%p13 bra BB5_22;

.loc 3 44 1
setp.lt.s32 %p14, %r12, -67108864;
@%p14 bra BB5_21;

.loc 3 45 1
add.f32 %f76, %f19, %f20;
bra.uni BB5_23;

BB5_21:
mov.f32 %f76, %f20;
bra.uni BB5_23;

BB5_22:
mov.f32 %f76, %f19;

BB5_23:
mov.f32 %f22, %f76;
.loc 2 1785 5
mov.b32 %r92, %f14;
shl.b32 %r93, %r92, 1;
and.b32 %r94, %r93, 16777214;
.loc 9 53 1
add.s32 %r95, %r94, 8388608;
and.b32 %r96, %r92, 4194304;
setp.eq.s32 %p15, %r96, 0;
shr.s32 %r97, %r95, 1;
add.s32 %r98, %r97, 8388608;
selp.b32 %r99, %r95, %r98, %p15;
.loc 9 53 1
and.b32 %r13, %r92, 2139095040;
add.s32 %r100, %r13, %r13;
add.s32 %r101, %r100, %r99;
.loc 9 53 1
add.s32 %r102, %r101, -1073741824;
.loc 2 1778 5
mov.b32 %f23, %r102;
.loc 2 1785 5
mov.b32 %r103, %f18;
shl.b32 %r104, %r103, 1;
and.b32 %r105, %r104, 16777214;
.loc 9 53 1
add.s32 %r106, %r105, 8388608;
and.b32 %r107, %r103, 4194304;
setp.eq.s32 %p16, %r107, 0;
shr.s32 %r108, %r106, 1;
add.s32 %r109, %r108, 8388608;
selp.b32 %r110, %r106, %r109, %p16;
.loc 9 53 1
and.b32 %r14, %r103, 2139095040;
add.s32 %r111, %r14, %r14;
add.s32 %r112, %r111, %r110;
.loc 9 53 1
add.s32 %r113, %r112, -1073741824;
.loc 2 1778 5
mov.b32 %f24, %r113;
.loc 2 1785 5
mov.b32 %r114, %f23;
.loc 3 42 1
and.b32 %r115, %r114, 2139095040;
.loc 2 1785 5
mov.b32 %r116, %f24;
.loc 3 42 1
and.b32 %r117, %r116, 2139095040;
sub.s32 %r15, %r115, %r117;
.loc 3 43 1
setp.gt.s32 %p17, %r15, 67108864;
@%p17 bra BB5_27;

.loc 3 44 1
setp.lt.s32 %p18, %r15, -67108864;
@%p18 bra BB5_26;

.loc 3 45 1
add.f32 %f77, %f23, %f24;
bra.uni BB5_28;

BB5_26:
mov.f32 %f77, %f24;
bra.uni BB5_28;

BB5_27:
mov.f32 %f77, %f23;

BB5_28:
mov.f32 %f26, %f77;
.loc 2 1785 5
mov.b32 %r118, %f22;
.loc 3 42 1
and.b32 %r119, %r118, 2139095040;
.loc 2 1785 5
mov.b32 %r120, %f26;
.loc 3 42 1
and.b32 %r121, %r120, 2139095040;
sub.s32 %r16, %r119, %r121;
.loc 3 43 1
setp.gt.s32 %p19, %r16, 67108864;
@%p19 bra BB5_32;

.loc 3 44 1
setp.lt.s32 %p20, %r16, -67108864;
@%p20 bra BB5_31;

.loc 3 45 1
add.f32 %f75, %f22, %f26;
bra.uni BB5_33;

BB5_31:
mov.f32 %f75, %f26;
bra.uni BB5_33;

BB5_32:
mov.f32 %f75, %f22;

BB5_33:
shl.b32 %r122, %r5, 1;
and.b32 %r123, %r122, 16777214;
.loc 9 53 1
add.s32 %r124, %r123, 8388608;
and.b32 %r125, %r5, 4194304;
setp.eq.s32 %p21, %r125, 0;
shr.s32 %r126, %r124, 1;
add.s32 %r127, %r126, 8388608;
selp.b32 %r128, %r124, %r127, %p21;
.loc 9 53 1
add.s32 %r130, %r44, %r44;
add.s32 %r131, %r130, %r128;
.loc 9 53 1
add.s32 %r132, %r131, -1073741824;
.loc 2 1778 5
mov.b32 %f51, %r132;
.loc 9 53 1
fma.rn.f32 %f52, %f51, 0fBFF0E560, 0f4034AC08;
mul.f32 %f29, %f75, %f52;
.loc 3 42 1
sub.s32 %r17, %r10, %r11;
.loc 3 43 1
setp.gt.s32 %p22, %r17, 67108864;
@%p22 bra BB5_37;

.loc 3 44 1
setp.lt.s32 %p23, %r17, -67108864;
@%p23 bra BB5_36;

.loc 3 45 1
add.f32 %f30, %f6, %f10;
mov.f32 %f85, %f30;
bra.uni BB5_38;

BB5_36:
mov.f32 %f85, %f10;
bra.uni BB5_38;

BB5_37:
mov.f32 %f85, %f6;

BB5_38:
mov.f32 %f78, %f85;
mov.f32 %f31, %f78;
.loc 3 42 1
sub.s32 %r18, %r13, %r14;
.loc 3 43 1
setp.gt.s32 %p24, %r18, 67108864;
@%p24 bra BB5_42;

.loc 3 44 1
setp.lt.s32 %p25, %r18, -67108864;
@%p25 bra BB5_41;

.loc 3 45 1
add.f32 %f32, %f14, %f18;
mov.f32 %f88, %f32;
bra.uni BB5_43;

BB5_41:
mov.f32 %f88, %f18;
bra.uni BB5_43;

BB5_42:
mov.f32 %f88, %f14;

BB5_43:
mov.f32 %f81, %f88;
mov.f32 %f33, %f81;
.loc 2 1785 5
mov.b32 %r133, %f31;
.loc 3 42 1
and.b32 %r134, %r133, 2139095040;
.loc 2 1785 5
mov.b32 %r135, %f33;
.loc 3 42 1
and.b32 %r136, %r135, 2139095040;
sub.s32 %r19, %r134, %r136;
.loc 3 43 1
setp.gt.s32 %p26, %r19, 67108864;
@%p26 bra BB5_47;

.loc 3 44 1
setp.lt.s32 %p27, %r19, -67108864;
@%p27 bra BB5_46;

.loc 3 45 1
add.f32 %f84, %f31, %f33;
bra.uni BB5_48;

BB5_46:
mov.f32 %f84, %f33;
bra.uni BB5_48;

BB5_47:
mov.f32 %f84, %f31;

BB5_48:
.loc 9 56 1
fma.rn.f32 %f53, %f3, 0fBFF0E560, 0f4034AC08;
mul.f32 %f54, %f84, %f53;
mov.f32 %f55, 0f3F000000;
.loc 2 1785 5
mov.b32 %r137, %f55;
.loc 9 59 1
and.b32 %r138, %r137, 8388607;
.loc 2 1785 5
mov.b32 %r139, %f29;
.loc 9 59 1
and.b32 %r140, %r139, 8388607;
add.s32 %r141, %r140, %r138;
add.s32 %r142, %r141, 8388608;
and.b32 %r143, %r141, 8388608;
setp.eq.s32 %p28, %r143, 0;
shr.s32 %r144, %r142, 1;
add.s32 %r145, %r144, 8388608;
selp.b32 %r146, %r142, %r145, %p28;
.loc 9 59 1
and.b32 %r147, %r137, 2139095040;
and.b32 %r148, %r139, 2139095040;
add.s32 %r149, %r147, %r148;
add.s32 %r150, %r149, %r146;
.loc 9 59 1
add.s32 %r151, %r150, -1073741824;
xor.b32 %r152, %r139, %r137;
and.b32 %r153, %r152, -2147483648;
.loc 9 59 1
or.b32 %r154, %r151, %r153;
.loc 2 1778 5
mov.b32 %f91, %r154;
.loc 2 1785 5
mov.b32 %r20, %f54;
.loc 9 59 1
and.b32 %r21, %r20, 8388607;
shl.b32 %r155, %r21, 1;
.loc 9 59 1
add.s32 %r156, %r155, 8388608;
and.b32 %r157, %r20, 4194304;
setp.eq.s32 %p29, %r157, 0;
shr.s32 %r158, %r156, 1;
add.s32 %r159, %r158, 8388608;
selp.b32 %r160, %r156, %r159, %p29;
.loc 9 59 1
and.b32 %r22, %r20, 2139095040;
add.s32 %r161, %r22, %r22;
add.s32 %r162, %r161, %r160;
.loc 9 59 1
add.s32 %r163, %r162, -1073741824;
.loc 2 1778 5
mov.b32 %f56, %r163;
mov.f32 %f57, 0fC1DA4FDF;
.loc 2 1785 5
mov.b32 %r164, %f57;
.loc 9 59 1
and.b32 %r165, %r164, 8388607;
.loc 2 1785 5
mov.b32 %r166, %f56;
.loc 9 59 1
and.b32 %r167, %r166, 8388607;
add.s32 %r168, %r167, %r165;
add.s32 %r169, %r168, 8388608;
and.b32 %r170, %r168, 8388608;
setp.eq.s32 %p30, %r170, 0;
shr.s32 %r171, %r169, 1;
add.s32 %r172, %r171, 8388608;
selp.b32 %r173, %r169, %r172, %p30;
.loc 9 59 1
and.b32 %r174, %r164, 2139095040;
and.b32 %r175, %r166, 2139095040;
add.s32 %r176, %r174, %r175;
add.s32 %r177, %r176, %r173;
.loc 9 59 1
add.s32 %r178, %r177, -1073741824;
xor.b32 %r179, %r166, %r164;
and.b32 %r180, %r179, -2147483648;
.loc 9 59 1
or.b32 %r181, %r178, %r180;
.loc 2 1778 5
mov.b32 %f37, %r181;
.loc 2 1785 5
mov.b32 %r182, %f91;
.loc 3 51 1
and.b32 %r183, %r182, 2139095040;
.loc 2 1785 5
mov.b32 %r184, %f37;
.loc 3 51 1
and.b32 %r185, %r184, 2139095040;
sub.s32 %r23, %r183, %r185;
.loc 3 52 1
setp.gt.s32 %p31, %r23, 67108864;
@%p31 bra BB5_52;

.loc 3 53 1
setp.lt.s32 %p32, %r23, -67108864;
@%p32 bra BB5_51;

.loc 3 54 1
sub.f32 %f91, %f91, %f37;
bra.uni BB5_52;

BB5_51:
.loc 3 53 1
neg.f32 %f91, %f37;

BB5_52:
mov.f32 %f58, 0f3E800000;
.loc 2 1785 5
mov.b32 %r186, %f58;
.loc 9 60 1
and.b32 %r187, %r186, 8388607;
add.s32 %r188, %r21, %r187;
add.s32 %r189, %r188, 8388608;
and.b32 %r190, %r188, 8388608;
setp.eq.s32 %p33, %r190, 0;
shr.s32 %r191, %r189, 1;
add.s32 %r192, %r191, 8388608;
selp.b32 %r193, %r189, %r192, %p33;
.loc 9 60 1
and.b32 %r194, %r186, 2139095040;
add.s32 %r195, %r194, %r22;
add.s32 %r196, %r195, %r193;
.loc 9 60 1
add.s32 %r197, %r196, -1073741824;
xor.b32 %r198, %r20, %r186;
and.b32 %r199, %r198, -2147483648;
.loc 9 60 1
or.b32 %r200, %r197, %r199;
.loc 2 1778 5
mov.b32 %f59, %r200;
.loc 9 60 1
add.f32 %f60, %f59, 0f3F800000;
.loc 2 1785 5
mov.b32 %r201, %f60;
shl.b32 %r202, %r201, 1;
and.b32 %r203, %r202, 16777214;
.loc 9 61 1
add.s32 %r204, %r203, 8388608;
and.b32 %r205, %r201, 4194304;
setp.eq.s32 %p34, %r205, 0;
shr.s32 %r206, %r204, 1;
add.s32 %r207, %r206, 8388608;
selp.b32 %r208, %r204, %r207, %p34;
.loc 9 61 1
and.b32 %r209, %r201, 2139095040;
add.s32 %r210, %r209, %r209;
add.s32 %r211, %r210, %r208;
.loc 9 61 1
add.s32 %r212, %r211, -1073741824;
.loc 2 1778 5
mov.b32 %f61, %r212;
.loc 9 61 1
fma.rn.f32 %f62, %f61, 0fBFF0E560, 0f4034AC08;
mul.f32 %f92, %f91, %f62;
.loc 2 1785 5
mov.b32 %r213, %f92;
.loc 3 51 1
and.b32 %r214, %r213, 2139095040;
ld.param.f32 %f72, [_Z4sradfiilPiS_S_S_PfS0_S0_S0_fS0_S0__param_12];
.loc 2 1785 5
mov.b32 %r24, %f72;
.loc 3 51 1
and.b32 %r25, %r24, 2139095040;
sub.s32 %r26, %r214, %r25;
.loc 3 52 1
setp.gt.s32 %p35, %r26, 67108864;
@%p35 bra BB5_56;

.loc 3 53 1
setp.lt.s32 %p36, %r26, -67108864;
@%p36 bra BB5_55;

ld.param.f32 %f71, [_Z4sradfiilPiS_S_S_PfS0_S0_S0_fS0_S0__param_12];
.loc 3 54 1
sub.f32 %f92, %f92, %f71;
bra.uni BB5_56;

BB5_55:
ld.param.f32 %f70, [_Z4sradfiilPiS_S_S_PfS0_S0_S0_fS0_S0__param_12];
.loc 3 53 1
neg.f32 %f92, %f70;

BB5_56:
ld.param.f32 %f69, [_Z4sradfiilPiS_S_S_PfS0_S0_S0_fS0_S0__param_12];
.loc 9 64 1
add.f32 %f63, %f69, 0f3F800000;
mov.f32 %f64, 0f3F800000;
.loc 2 1785 5
mov.b32 %r215, %f63;
.loc 9 64 1
and.b32 %r216, %r215, 8388607;
and.b32 %r217, %r24, 8388607;
add.s32 %r218, %r216, %r217;
add.s32 %r219, %r218, 8388608;
and.b32 %r220, %r218, 8388608;
setp.eq.s32 %p37, %r220, 0;
shr.s32 %r221, %r219, 1;
add.s32 %r222, %r221, 8388608;
selp.b32 %r223, %r219, %r222, %p37;
.loc 9 64 1
and.b32 %r224, %r215, 2139095040;
add.s32 %r225, %r25, %r224;
add.s32 %r226, %r225, %r223;
.loc 9 64 1
add.s32 %r227, %r226, -1073741824;
xor.b32 %r228, %r215, %r24;
and.b32 %r229, %r228, -2147483648;
.loc 9 64 1
or.b32 %r230, %r227, %r229;
.loc 2 1778 5
mov.b32 %f65, %r230;
.loc 9 64 1
fma.rn.f32 %f66, %f65, 0fBFF0E560, 0f4034AC08;
mul.f32 %f45, %f92, %f66;
.loc 2 1785 5
mov.b32 %r231, %f64;
.loc 3 42 1
and.b32 %r232, %r231, 2139095040;
.loc 2 1785 5
mov.b32 %r233, %f45;
.loc 3 42 1
and.b32 %r234, %r233, 2139095040;
sub.s32 %r27, %r232, %r234;
.loc 3 43 1
setp.gt.s32 %p38, %r27, 67108864;
@%p38 bra BB5_60;

.loc 3 44 1
setp.lt.s32 %p39, %r27, -67108864;
@%p39 bra BB5_59;

.loc 3 45 1
add.f32 %f93, %f45, 0f3F800000;
bra.uni BB5_61;

BB5_59:
mov.f32 %f93, %f45;
bra.uni BB5_61;

BB5_60:
mov.f32 %f93, %f64;

BB5_61:
.loc 9 65 1
fma.rn.f32 %f48, %f93, 0fBFF0E560, 0f4034AC08;
.loc 9 68 1
setp.lt.f32 %p40, %f48, 0f00000000;
@%p40 bra BB5_63;

.loc 9 71 1
setp.gt.f32 %p41, %f48, 0f3F800000;
selp.f32 %f94, 0f3F800000, %f48, %p41;
bra.uni BB5_64;

BB5_63:
mov.f32 %f94, 0f00000000;

BB5_64:
ld.param.u64 %rl49, [_Z4sradfiilPiS_S_S_PfS0_S0_S0_fS0_S0__param_8];
cvta.to.global.u64 %rl38, %rl49;
.loc 9 76 1
mul.wide.s32 %rl39, %r31, 4;
add.s64 %rl40, %rl38, %rl39;
st.global.f32 [%rl40], %f6;
ld.param.u64 %rl50, [_Z4sradfiilPiS_S_S_PfS0_S0_S0_fS0_S0__param_9];
cvta.to.global.u64 %rl41, %rl50;
.loc 9 77 1
add.s64 %rl42, %rl41, %rl39;
st.global.f32 [%rl42], %f10;
ld.param.u64 %rl52, [_Z4sradfiilPiS_S_S_PfS0_S0_S0_fS0_S0__param_11];
cvta.to.global.u64 %rl43, %rl52;
.loc 9 78 1
add.s64 %rl44, %rl43, %rl39;
st.global.f32 [%rl44], %f14;
ld.param.u64 %rl51, [_Z4sradfiilPiS_S_S_PfS0_S0_S0_fS0_S0__param_10];
cvta.to.global.u64 %rl45, %rl51;
.loc 9 79 1
add.s64 %rl46, %rl45, %rl39;
st.global.f32 [%rl46], %f18;
ld.param.u64 %rl53, [_Z4sradfiilPiS_S_S_PfS0_S0_S0_fS0_S0__param_13];
cvta.to.global.u64 %rl47, %rl53;
.loc 9 80 1
add.s64 %rl48, %rl47, %rl39;
st.global.f32 [%rl48], %f94;
.loc 9 84 2
ret;
}

.entry _Z5srad2fiilPiS_S_S_PfS0_S0_S0_S0_S0_(
.param .f32 _Z5srad2fiilPiS_S_S_PfS0_S0_S0_S0_S0__param_0,
.param .u32 _Z5srad2fiilPiS_S_S_PfS0_S0_S0_S0_S0__param_1,
.param .u32 _Z5srad2fiilPiS_S_S_PfS0_S0_S0_S0_S0__param_2,
.param .u64 _Z5srad2fiilPiS_S_S_PfS0_S0_S0_S0_S0__param_3,
.param .u64 _Z5srad2fiilPiS_S_S_PfS0_S0_S0_S0_S0__param_4,
.param .u64 _Z5srad2fiilPiS_S_S_PfS0_S0_S0_S0_S0__param_5,
.param .u64 _Z5srad2fiilPiS_S_S_PfS0_S0_S0_S0_S0__param_6,
.param .u64 _Z5srad2fiilPiS_S_S_PfS0_S0_S0_S0_S0__param_7,
.param .u64 _Z5srad2fiilPiS_S_S_PfS0_S0_S0_S0_S0__param_8,
.param .u64 _Z5srad2fiilPiS_S_S_PfS0_S0_S0_S0_S0__param_9,
.param .u64 _Z5srad2fiilPiS_S_S_PfS0_S0_S0_S0_S0__param_10,
.param .u64 _Z5srad2fiilPiS_S_S_PfS0_S0_S0_S0_S0__param_11,
.param .u64 _Z5srad2fiilPiS_S_S_PfS0_S0_S0_S0_S0__param_12,
.param .u64 _Z5srad2fiilPiS_S_S_PfS0_S0_S0_S0_S0__param_13
)
{
.reg .f32 %f<16>;
.reg .f64 %fd<6>;
.reg .pred %p<3>;
.reg .s32 %r<29>;
.reg .s64 %rl<35>;


ld.param.u32 %r1, [_Z5srad2fiilPiS_S_S_PfS0_S0_S0_S0_S0__param_1];
ld.param.u64 %rl10, [_Z5srad2fiilPiS_S_S_PfS0_S0_S0_S0_S0__param_3];
ld.param.u64 %rl11, [_Z5srad2fiilPiS_S_S_PfS0_S0_S0_S0_S0__param_5];
ld.param.u64 %rl12, [_Z5srad2fiilPiS_S_S_PfS0_S0_S0_S0_S0__param_6];
ld.param.u64 %rl13, [_Z5srad2fiilPiS_S_S_PfS0_S0_S0_S0_S0__param_8];
ld.param.u64 %rl14, [_Z5srad2fiilPiS_S_S_PfS0_S0_S0_S0_S0__param_9];
ld.param.u64 %rl15, [_Z5srad2fiilPiS_S_S_PfS0_S0_S0_S0_S0__param_10];
ld.param.u64 %rl16, [_Z5srad2fiilPiS_S_S_PfS0_S0_S0_S0_S0__param_11];
ld.param.u64 %rl17, [_Z5srad2fiilPiS_S_S_PfS0_S0_S0_S0_S0__param_13];
cvta.to.global.u64 %rl2, %rl17;
cvta.to.global.u64 %rl3, %rl15;
cvta.to.global.u64 %rl4, %rl16;
cvta.to.global.u64 %rl5, %rl14;
cvta.to.global.u64 %rl6, %rl13;
cvta.to.global.u64 %rl7, %rl12;
cvta.to.global.u64 %rl8, %rl11;
.loc 10 20 1
mov.u32 %r4, %ctaid.x;
shl.b32 %r5, %r4, 9;
.loc 10 21 1
mov.u32 %r6, %tid.x;
.loc 10 22 1
add.s32 %r7, %r5, %r6;
.loc 10 31 1
add.s32 %r8, %r7, 1;
rem.s32 %r9, %r8, %r1;
.loc 10 32 1
div.s32 %r10, %r8, %r1;
.loc 10 33 1
setp.eq.s32 %p1, %r9, 0;
add.s32 %r11, %r10, -1;
selp.b32 %r12, %r1, %r9, %p1;
selp.b32 %r2, %r11, %r10, %p1;
add.s32 %r3, %r12, -1;
.loc 10 38 1
cvt.s64.s32 %rl9, %r7;
setp.lt.s64 %p2, %rl9, %rl10;
@%p2 bra BB6_2;

.loc 10 54 2
ret;

BB6_2:
ld.param.u64 %rl34, [_Z5srad2fiilPiS_S_S_PfS0_S0_S0_S0_S0__param_12];
cvta.to.global.u64 %rl18, %rl34;
.loc 10 41 1
shl.b64 %rl19, %rl9, 2;
add.s64 %rl20, %rl18, %rl19;
.loc 10 42 1
mul.wide.s32 %rl21, %r3, 4;
add.s64 %rl22, %rl8, %rl21;
ld.global.u32 %r13, [%rl22];
ld.param.u32 %r28, [_Z5srad2fiilPiS_S_S_PfS0_S0_S0_S0_S0__param_1];
.loc 10 42 1
mad.lo.s32 %r15, %r2, %r28, %r13;
mul.wide.s32 %rl23, %r15, 4;
add.s64 %rl24, %rl18, %rl23;
.loc 10 44 1
mul.wide.s32 %rl25, %r2, 4;
add.s64 %rl26, %rl7, %rl25;
ld.global.u32 %r16, [%rl26];
mad.lo.s32 %r18, %r16, %r28, %r3;
mul.wide.s32 %rl27, %r18, 4;
add.s64 %rl28, %rl18, %rl27;
.loc 10 47 1
add.s64 %rl29, %rl6, %rl19;
ld.global.f32 %f2, [%rl29];
.loc 10 41 1
ld.global.f32 %f3, [%rl20];
.loc 10 47 1
add.s64 %rl30, %rl5, %rl19;
ld.global.f32 %f4, [%rl30];
.loc 10 42 1
ld.global.f32 %f5, [%rl24];
.loc 10 47 1
mul.f32 %f6, %f5, %f4;
fma.rn.f32 %f7, %f3, %f2, %f6;
add.s64 %rl31, %rl4, %rl19;
ld.global.f32 %f8, [%rl31];
fma.rn.f32 %f9, %f3, %f8, %f7;
add.s64 %rl32, %rl3, %rl19;
ld.global.f32 %f10, [%rl32];
.loc 10 44 1
ld.global.f32 %f11, [%rl28];
.loc 10 47 1
fma.rn.f32 %f12, %f11, %f10, %f9;
.loc 10 50 1
add.s64 %rl33, %rl2, %rl19;
ld.param.f32 %f15, [_Z5srad2fiilPiS_S_S_PfS0_S0_S0_S0_S0__param_0];
.loc 10 50 1
cvt.f64.f32 %fd1, %f15;
mul.f64 %fd2, %fd1, 0d3FD0000000000000;
cvt.f64.f32 %fd3, %f12;
ld.global.f32 %f13, [%rl33];
cvt.f64.f32 %fd4, %f13;
fma.rn.f64 %fd5, %fd2, %fd3, %fd4;
cvt.rn.f32.f64 %f14, %fd5;
st.global.f32 [%rl33], %f14;
.loc 10 54 2
ret;
}

.entry _Z8compresslPf(
.param .u64 _Z8compresslPf_param_0,
.param .u64 _Z8compresslPf_param_1
)
{
.reg .f32 %f<30>;
.reg .pred %p<7>;
.reg .s32 %r<18>;
.reg .s64 %rl<7>;


ld.param.u64 %rl4, [_Z8compresslPf_param_0];
ld.param.u64 %rl5, [_Z8compresslPf_param_1];
cvta.to.global.u64 %rl1, %rl5;
.loc 11 6 1
mov.u32 %r2, %ctaid.x;
shl.b32 %r3, %r2, 9;
.loc 11 7 1
mov.u32 %r4, %tid.x;
.loc 11 8 1
add.s32 %r5, %r3, %r4;
.loc 11 11 1
cvt.s64.s32 %rl2, %r5;
setp.lt.s64 %p1, %rl2, %rl4;
@%p1 bra BB7_2;

.loc 11 17 2
ret;

BB7_2:
.loc 11 13 1
shl.b64 %rl6, %rl2, 2;
add.s64 %rl3, %rl1, %rl6;
ld.global.f32 %f1, [%rl3];
.loc 2 1785 5
mov.b32 %r1, %f1;
.loc 6 3210 3
setp.gt.f32 %p2, %f1, 0f00000000;
mov.u32 %r7, 2139095040;
.loc 2 1778 5
mov.b32 %f5, %r7;
.loc 6 3210 3
setp.lt.f32 %p3, %f1, %f5;
and.pred %p4, %p2, %p3;
.loc 6 3210 3
@%p4 bra BB7_4;

.loc 2 547 5
lg2.approx.f32 %f6, %f1;
.loc 5 1298 3
mul.f32 %f29, %f6, 0f3F317218;
bra.uni BB7_5;

BB7_4:
.loc 6 3214 5
setp.lt.u32 %p5, %r1, 8388608;
.loc 6 3215 7
mul.f32 %f7, %f1, 0f4B800000;
.loc 2 1785 5
mov.b32 %r8, %f7;
selp.b32 %r9, %r8, %r1, %p5;
selp.b32 %r10, -151, -127, %p5;
.loc 6 3221 5
and.b32 %r11, %r9, -2139095041;
or.b32 %r12, %r11, 1065353216;
.loc 2 1778 5
mov.b32 %f8, %r12;
.loc 6 3222 5
shr.u32 %r13, %r9, 23;
.loc 6 3223 5
setp.gt.f32 %p6, %f8, 0f3FB504F3;
.loc 6 3224 7
mul.f32 %f9, %f8, 0f3F000000;
selp.f32 %f10, %f9, %f8, %p6;
selp.u32 %r14, 1, 0, %p6;
.loc 6 3222 5
add.s32 %r15, %r13, %r10;
add.s32 %r16, %r15, %r14;
add.f32 %f11, %f10, 0fBF800000;
.loc 6 3228 5
add.f32 %f12, %f10, 0f3F800000;
.loc 2 752 5
div.approx.f32 %f13, %f11, %f12;
.loc 6 3230 5
neg.f32 %f14, %f11;
.loc 2 1154 5
mul.rn.f32 %f15, %f14, %f13;
.loc 2 1130 5
add.rn.f32 %f16, %f11, %f15;
.loc 6 3156 3
mul.f32 %f17, %f16, %f16;
mov.f32 %f18, 0f3C4C4BE0;
mov.f32 %f19, 0f3B2063C3;
.loc 2 650 5
fma.rn.f32 %f20, %f19, %f17, %f18;
mov.f32 %f21, 0f3DAAAB50;
.loc 2 650 5
fma.rn.f32 %f22, %f20, %f17, %f21;
.loc 6 3160 3
mul.f32 %f23, %f22, %f17;
.loc 2 650 5
fma.rn.f32 %f24, %f23, %f16, %f15;
.loc 6 3162 3
add.f32 %f25, %f24, %f11;
.loc 6 3232 5
cvt.rn.f32.s32 %f26, %r16;
mov.f32 %f27, 0f3F317218;
.loc 2 650 5
fma.rn.f32 %f29, %f26, %f27, %f25;

BB7_5:
.loc 11 13 1
mul.f32 %f28, %f29, 0f437F0000;
st.global.f32 [%rl3], %f28;
.loc 11 17 2
ret;
}




// ===== COMPILED SASS (sm_100) =====

	.target	sm_100

	.elftype	@"ET_EXEC"


//--------------------- .note.nv.tkinfo           --------------------------
	.section	.note.nv.tkinfo,"",@"SHT_NOTE"
	.sectionflags	@"SHF_NOTE_NV_TKINFO"
	.tkinfo
        /*0018*/ 	.word	0x00000002
        /*0030*/ 	.string	""
        /*0030*/ 	.string	"ptxas"
        /*0030*/ 	.string	"Cuda compilation tools, release 13.0, V13.0.88"
        /*0030*/ 	.string	"Build cuda_13.0.r13.0/compiler.36424714_0"
        /*0030*/ 	.string	"-arch sm_100 "



//--------------------- .note.nv.cuinfo           --------------------------
	.section	.note.nv.cuinfo,"",@"SHT_NOTE"
	.sectionflags	@"SHF_NOTE_NV_CUINFO"
        /*0018*/ 	.short	0x0002
        /*001a*/ 	.short	0x0014
        /*001c*/ 	.short	0x0082
	.zero		2


//--------------------- .nv.info                  --------------------------
	.section	.nv.info,"",@"SHT_CUDA_INFO"
	.align	4


	//----- nvinfo : EIATTR_REGCOUNT
	.align		4
        /*0000*/ 	.byte	0x04, 0x2f
        /*0002*/ 	.short	(.L_1 - .L_0)
	.align		4
.L_0:
        /*0004*/ 	.word	index@(_Z7extractlPf)
        /*0008*/ 	.word	0x0000000e


	//----- nvinfo : EIATTR_FRAME_SIZE
	.align		4
.L_1:
        /*000c*/ 	.byte	0x04, 0x11
        /*000e*/ 	.short	(.L_3 - .L_2)
	.align		4
.L_2:
        /*0010*/ 	.word	index@($__internal_0_$__cuda_sm3x_div_rn_noftz_f32_slowpath)
        /*0014*/ 	.word	0x00000000


	//----- nvinfo : EIATTR_FRAME_SIZE
	.align		4
.L_3:
        /*0018*/ 	.byte	0x04, 0x11
        /*001a*/ 	.short	(.L_5 - .L_4)
	.align		4
.L_4:
        /*001c*/ 	.word	index@(_Z7extractlPf)
        /*0020*/ 	.word	0x00000000


	//----- nvinfo : EIATTR_REGCOUNT
	.align		4
.L_5:
        /*0024*/ 	.byte	0x04, 0x2f
        /*0026*/ 	.short	(.L_7 - .L_6)
	.align		4
.L_6:
        /*0028*/ 	.word	index@(_Z7preparelPfS_S_)
        /*002c*/ 	.word	0x0000000e


	//----- nvinfo : EIATTR_FRAME_SIZE
	.align		4
.L_7:
        /*0030*/ 	.byte	0x04, 0x11
        /*0032*/ 	.short	(.L_9 - .L_8)
	.align		4
.L_8:
        /*0034*/ 	.word	index@(_Z7preparelPfS_S_)
        /*0038*/ 	.word	0x00000000


	//----- nvinfo : EIATTR_REGCOUNT
	.align		4
.L_9:
        /*003c*/ 	.byte	0x04, 0x2f
        /*003e*/ 	.short	(.L_11 - .L_10)
	.align		4
.L_10:
        /*0040*/ 	.word	index@(_Z6reduceliiPfS_)
        /*0044*/ 	.word	0x0000001e


	//----- nvinfo : EIATTR_FRAME_SIZE
	.align		4
.L_11:
        /*0048*/ 	.byte	0x04, 0x11
        /*004a*/ 	.short	(.L_13 - .L_12)
	.align		4
.L_12:
        /*004c*/ 	.word	index@(_Z6reduceliiPfS_)
        /*0050*/ 	.word	0x00000000


	//----- nvinfo : EIATTR_REGCOUNT
	.align		4
.L_13:
        /*0054*/ 	.byte	0x04, 0x2f
        /*0056*/ 	.short	(.L_15 - .L_14)
	.align		4
.L_14:
        /*0058*/ 	.word	index@(_Z4sradfiilPiS_S_S_PfS0_S0_S0_fS0_S0_)
        /*005c*/ 	.word	0x00000019


	//----- nvinfo : EIATTR_FRAME_SIZE
	.align		4
.L_15:
        /*0060*/ 	.byte	0x04, 0x11
        /*0062*/ 	.short	(.L_17 - .L_16)
	.align		4
.L_16:
        /*0064*/ 	.word	index@(_Z4sradfiilPiS_S_S_PfS0_S0_S0_fS0_S0_)
        /*0068*/ 	.word	0x00000000


	//----- nvinfo : EIATTR_REGCOUNT
	.align		4
.L_17:
        /*006c*/ 	.byte	0x04, 0x2f
        /*006e*/ 	.short	(.L_19 - .L_18)
	.align		4
.L_18:
        /*0070*/ 	.word	index@(_Z5srad2fiilPiS_S_S_PfS0_S0_S0_S0_S0_)
        /*0074*/ 	.word	0x00000018


	//----- nvinfo : EIATTR_FRAME_SIZE
	.align		4
.L_19:
        /*0078*/ 	.byte	0x04, 0x11
        /*007a*/ 	.short	(.L_21 - .L_20)
	.align		4
.L_20:
        /*007c*/ 	.word	index@(_Z5srad2fiilPiS_S_S_PfS0_S0_S0_S0_S0_)
        /*0080*/ 	.word	0x00000000


	//----- nvinfo : EIATTR_REGCOUNT
	.align		4
.L_21:
        /*0084*/ 	.byte	0x04, 0x2f
        /*0086*/ 	.short	(.L_23 - .L_22)
	.align		4
.L_22:
        /*0088*/ 	.word	index@(_Z8compresslPf)
        /*008c*/ 	.word	0x0000000d


	//----- nvinfo : EIATTR_FRAME_SIZE
	.align		4
.L_23:
        /*0090*/ 	.byte	0x04, 0x11
        /*0092*/ 	.short	(.L_25 - .L_24)
	.align		4
.L_24:
        /*0094*/ 	.word	index@(_Z8compresslPf)
        /*0098*/ 	.word	0x00000000


	//----- nvinfo : EIATTR_MIN_STACK_SIZE
	.align		4
.L_25:
        /*009c*/ 	.byte	0x04, 0x12
        /*009e*/ 	.short	(.L_27 - .L_26)
	.align		4
.L_26:
        /*00a0*/ 	.word	index@(_Z8compresslPf)
        /*00a4*/ 	.word	0x00000000


	//----- nvinfo : EIATTR_MIN_STACK_SIZE
	.align		4
.L_27:
        /*00a8*/ 	.byte	0x04, 0x12
        /*00aa*/ 	.short	(.L_29 - .L_28)
	.align		4
.L_28:
        /*00ac*/ 	.word	index@(_Z5srad2fiilPiS_S_S_PfS0_S0_S0_S0_S0_)
        /*00b0*/ 	.word	0x00000000


	//----- nvinfo : EIATTR_MIN_STACK_SIZE
	.align		4
.L_29:
        /*00b4*/ 	.byte	0x04, 0x12
        /*00b6*/ 	.short	(.L_31 - .L_30)
	.align		4
.L_30:
        /*00b8*/ 	.word	index@(_Z4sradfiilPiS_S_S_PfS0_S0_S0_fS0_S0_)
        /*00bc*/ 	.word	0x00000000


	//----- nvinfo : EIATTR_MIN_STACK_SIZE
	.align		4
.L_31:
        /*00c0*/ 	.byte	0x04, 0x12
        /*00c2*/ 	.short	(.L_33 - .L_32)
	.align		4
.L_32:
        /*00c4*/ 	.word	index@(_Z6reduceliiPfS_)
        /*00c8*/ 	.word	0x00000000


	//----- nvinfo : EIATTR_MIN_STACK_SIZE
	.align		4
.L_33:
        /*00cc*/ 	.byte	0x04, 0x12
        /*00ce*/ 	.short	(.L_35 - .L_34)
	.align		4
.L_34:
        /*00d0*/ 	.word	index@(_Z7preparelPfS_S_)
        /*00d4*/ 	.word	0x00000000


	//----- nvinfo : EIATTR_MIN_STACK_SIZE
	.align		4
.L_35:
        /*00d8*/ 	.byte	0x04, 0x12
        /*00da*/ 	.short	(.L_37 - .L_36)
	.align		4
.L_36:
        /*00dc*/ 	.word	index@(_Z7extractlPf)
        /*00e0*/ 	.word	0x00000000
.L_37:


//--------------------- .nv.compat                --------------------------
	.section	.nv.compat,"",@"SHT_CUDA_COMPAT_INFO"
	.align	4
        /*0000*/ 	.byte	0x02, 0x09, 0x00, 0x00, 0x02, 0x02, 0x01, 0x00, 0x02, 0x05, 0x05, 0x00, 0x03, 0x07, 0x01, 0x01
        /*0010*/ 	.byte	0x02, 0x03, 0x00, 0x00, 0x02, 0x06, 0x01, 0x00, 0x04, 0x0b, 0x08, 0x00, 0x01, 0x00, 0x00, 0x00
        /*0020*/ 	.byte	0x00, 0x00, 0x00, 0x00


//--------------------- .nv.info._Z8compresslPf   --------------------------
	.section	.nv.info._Z8compresslPf,"",@"SHT_CUDA_INFO"
	.sectionflags	@""
	.align	4


	//----- nvinfo : EIATTR_CUDA_API_VERSION
	.align		4
        /*0000*/ 	.byte	0x04, 0x37
        /*0002*/ 	.short	(.L_39 - .L_38)
.L_38:
        /*0004*/ 	.word	0x00000082


	//----- nvinfo : EIATTR_KPARAM_INFO
	.align		4
.L_39:
        /*0008*/ 	.byte	0x04, 0x17
        /*000a*/ 	.short	(.L_41 - .L_40)
.L_40:
        /*000c*/ 	.word	0x00000000
        /*0010*/ 	.short	0x0001
        /*0012*/ 	.short	0x0008
        /*0014*/ 	.byte	0x00, 0xf0, 0x21, 0x00


	//----- nvinfo : EIATTR_KPARAM_INFO
	.align		4
.L_41:
        /*0018*/ 	.byte	0x04, 0x17
        /*001a*/ 	.short	(.L_43 - .L_42)
.L_42:
        /*001c*/ 	.word	0x00000000
        /*0020*/ 	.short	0x0000
        /*0022*/ 	.short	0x0000
        /*0024*/ 	.byte	0x00, 0xf0, 0x21, 0x00


	//----- nvinfo : EIATTR_SPARSE_MMA_MASK
	.align		4
.L_43:
        /*0028*/ 	.byte	0x03, 0x50
        /*002a*/ 	.short	0x0000


	//----- nvinfo : EIATTR_MAXREG_COUNT
	.align		4
        /*002c*/ 	.byte	0x03, 0x1b
        /*002e*/ 	.short	0x00ff


	//----- nvinfo : EIATTR_MERCURY_ISA_VERSION
	.align		4
        /*0030*/ 	.byte	0x03, 0x5f
        /*0032*/ 	.short	0x0101


	//----- nvinfo : EIATTR_VRC_CTA_INIT_COUNT
	.align		4
        /*0034*/ 	.byte	0x02, 0x4a
	.zero		1
	.zero		1


	//----- nvinfo : EIATTR_EXIT_INSTR_OFFSETS
	.align		4
        /*0038*/ 	.byte	0x04, 0x1c
        /*003a*/ 	.short	(.L_45 - .L_44)


	//   ....[0]....
.L_44:
        /*003c*/ 	.word	0x00000080


	//   ....[1]....
        /*0040*/ 	.word	0x000003b0


	//----- nvinfo : EIATTR_CRS_STACK_SIZE
	.align		4
.L_45:
        /*0044*/ 	.byte	0x04, 0x1e
        /*0046*/ 	.short	(.L_47 - .L_46)
.L_46:
        /*0048*/ 	.word	0x00000000


	//----- nvinfo : EIATTR_CBANK_PARAM_SIZE
	.align		4
.L_47:
        /*004c*/ 	.byte	0x03, 0x19
        /*004e*/ 	.short	0x0010


	//----- nvinfo : EIATTR_PARAM_CBANK
	.align		4
        /*0050*/ 	.byte	0x04, 0x0a
        /*0052*/ 	.short	(.L_49 - .L_48)
	.align		4
.L_48:
        /*0054*/ 	.word	index@(.nv.constant0._Z8compresslPf)
        /*0058*/ 	.short	0x0380
        /*005a*/ 	.short	0x0010


	//----- nvinfo : EIATTR_SW_WAR
	.align		4
.L_49:
        /*005c*/ 	.byte	0x04, 0x36
        /*005e*/ 	.short	(.L_51 - .L_50)
.L_50:
        /*0060*/ 	.word	0x00000008
.L_51:


//--------------------- .nv.info._Z5srad2fiilPiS_S_S_PfS0_S0_S0_S0_S0_ --------------------------
	.section	.nv.info._Z5srad2fiilPiS_S_S_PfS0_S0_S0_S0_S0_,"",@"SHT_CUDA_INFO"
	.sectionflags	@""
	.align	4


	//----- nvinfo : EIATTR_CUDA_API_VERSION
	.align		4
        /*0000*/ 	.byte	0x04, 0x37
        /*0002*/ 	.short	(.L_53 - .L_52)
.L_52:
        /*0004*/ 	.word	0x00000082


	//----- nvinfo : EIATTR_KPARAM_INFO
	.align		4
.L_53:
        /*0008*/ 	.byte	0x04, 0x17
        /*000a*/ 	.short	(.L_55 - .L_54)
.L_54:
        /*000c*/ 	.word	0x00000000
        /*0010*/ 	.short	0x000d
        /*0012*/ 	.short	0x0060
        /*0014*/ 	.byte	0x00, 0xf0, 0x21, 0x00


	//----- nvinfo : EIATTR_KPARAM_INFO
	.align		4
.L_55:
        /*0018*/ 	.byte	0x04, 0x17
        /*001a*/ 	.short	(.L_57 - .L_56)
.L_56:
        /*001c*/ 	.word	0x00000000
        /*0020*/ 	.short	0x000c
        /*0022*/ 	.short	0x0058
        /*0024*/ 	.byte	0x00, 0xf0, 0x21, 0x00


	//----- nvinfo : EIATTR_KPARAM_INFO
	.align		4
.L_57:
        /*0028*/ 	.byte	0x04, 0x17
        /*002a*/ 	.short	(.L_59 - .L_58)
.L_58:
        /*002c*/ 	.word	0x00000000
        /*0030*/ 	.short	0x000b
        /*0032*/ 	.short	0x0050
        /*0034*/ 	.byte	0x00, 0xf0, 0x21, 0x00


	//----- nvinfo : EIATTR_KPARAM_INFO
	.align		4
.L_59:
        /*0038*/ 	.byte	0x04, 0x17
        /*003a*/ 	.short	(.L_61 - .L_60)
.L_60:
        /*003c*/ 	.word	0x00000000
        /*0040*/ 	.short	0x000a
        /*0042*/ 	.short	0x0048
        /*0044*/ 	.byte	0x00, 0xf0, 0x21, 0x00


	//----- nvinfo : EIATTR_KPARAM_INFO
	.align		4
.L_61:
        /*0048*/ 	.byte	0x04, 0x17
        /*004a*/ 	.short	(.L_63 - .L_62)
.L_62:
        /*004c*/ 	.word	0x00000000
        /*0050*/ 	.short	0x0009
        /*0052*/ 	.short	0x0040
        /*0054*/ 	.byte	0x00, 0xf0, 0x21, 0x00


	//----- nvinfo : EIATTR_KPARAM_INFO
	.align		4
.L_63:
        /*0058*/ 	.byte	0x04, 0x17
        /*005a*/ 	.short	(.L_65 - .L_64)
.L_64:
        /*005c*/ 	.word	0x00000000
        /*0060*/ 	.short	0x0008
        /*0062*/ 	.short	0x0038
        /*0064*/ 	.byte	0x00, 0xf0, 0x21, 0x00


	//----- nvinfo : EIATTR_KPARAM_INFO
	.align		4
.L_65:
        /*0068*/ 	.byte	0x04, 0x17
        /*006a*/ 	.short	(.L_67 - .L_66)
.L_66:
        /*006c*/ 	.word	0x00000000
        /*0070*/ 	.short	0x0007
        /*0072*/ 	.short	0x0030
        /*0074*/ 	.byte	0x00, 0xf0, 0x21, 0x00


	//----- nvinfo : EIATTR_KPARAM_INFO
	.align		4
.L_67:
        /*0078*/ 	.byte	0x04, 0x17
        /*007a*/ 	.short	(.L_69 - .L_68)
.L_68:
        /*007c*/ 	.word	0x00000000
        /*0080*/ 	.short	0x0006
        /*0082*/ 	.short	0x0028
        /*0084*/ 	.byte	0x00, 0xf0, 0x21, 0x00


	//----- nvinfo : EIATTR_KPARAM_INFO
	.align		4
.L_69:
        /*0088*/ 	.byte	0x04, 0x17
        /*008a*/ 	.short	(.L_71 - .L_70)
.L_70:
        /*008c*/ 	.word	0x00000000
        /*0090*/ 	.short	0x0005
        /*0092*/ 	.short	0x0020
        /*0094*/ 	.byte	0x00, 0xf0, 0x21, 0x00


	//----- nvinfo : EIATTR_KPARAM_INFO
	.align		4
.L_71:
        /*0098*/ 	.byte	0x04, 0x17
        /*009a*/ 	.short	(.L_73 - .L_72)
.L_72:
        /*009c*/ 	.word	0x00000000
        /*00a0*/ 	.short	0x0004
        /*00a2*/ 	.short	0x0018
        /*00a4*/ 	.byte	0x00, 0xf0, 0x21, 0x00


	//----- nvinfo : EIATTR_KPARAM_INFO
	.align		4
.L_73:
        /*00a8*/ 	.byte	0x04, 0x17
        /*00aa*/ 	.short	(.L_75 - .L_74)
.L_74:
        /*00ac*/ 	.word	0x00000000
        /*00b0*/ 	.short	0x0003
        /*00b2*/ 	.short	0x0010
        /*00b4*/ 	.byte	0x00, 0xf0, 0x21, 0x00


	//----- nvinfo : EIATTR_KPARAM_INFO
	.align		4
.L_75:
        /*00b8*/ 	.byte	0x04, 0x17
        /*00ba*/ 	.short	(.L_77 - .L_76)
.L_76:
        /*00bc*/ 	.word	0x00000000
        /*00c0*/ 	.short	0x0002
        /*00c2*/ 	.short	0x0008
        /*00c4*/ 	.byte	0x00, 0xf0, 0x11, 0x00


	//----- nvinfo : EIATTR_KPARAM_INFO
	.align		4
.L_77:
        /*00c8*/ 	.byte	0x04, 0x17
        /*00ca*/ 	.short	(.L_79 - .L_78)
.L_78:
        /*00cc*/ 	.word	0x00000000
        /*00d0*/ 	.short	0x0001
        /*00d2*/ 	.short	0x0004
        /*00d4*/ 	.byte	0x00, 0xf0, 0x11, 0x00


	//----- nvinfo : EIATTR_KPARAM_INFO
	.align		4
.L_79:
        /*00d8*/ 	.byte	0x04, 0x17
        /*00da*/ 	.short	(.L_81 - .L_80)
.L_80:
        /*00dc*/ 	.word	0x00000000
        /*00e0*/ 	.short	0x0000
        /*00e2*/ 	.short	0x0000
        /*00e4*/ 	.byte	0x00, 0xf0, 0x11, 0x00


	//----- nvinfo : EIATTR_SPARSE_MMA_MASK
	.align		4
.L_81:
        /*00e8*/ 	.byte	0x03, 0x50
        /*00ea*/ 	.short	0x0000


	//----- nvinfo : EIATTR_MAXREG_COUNT
	.align		4
        /*00ec*/ 	.byte	0x03, 0x1b
        /*00ee*/ 	.short	0x00ff


	//----- nvinfo : EIATTR_MERCURY_ISA_VERSION
	.align		4
        /*00f0*/ 	.byte	0x03, 0x5f
        /*00f2*/ 	.short	0x0101


	//----- nvinfo : EIATTR_VRC_CTA_INIT_COUNT
	.align		4
        /*00f4*/ 	.byte	0x02, 0x4a
	.zero		1
	.zero		1


	//----- nvinfo : EIATTR_EXIT_INSTR_OFFSETS
	.align		4
        /*00f8*/ 	.byte	0x04, 0x1c
        /*00fa*/ 	.short	(.L_83 - .L_82)


	//   ....[0]....
.L_82:
        /*00fc*/ 	.word	0x000001e0


	//   ....[1]....
        /*0100*/ 	.word	0x000005f0


	//----- nvinfo : EIATTR_CBANK_PARAM_SIZE
	.align		4
.L_83:
        /*0104*/ 	.byte	0x03, 0x19
        /*0106*/ 	.short	0x0068


	//----- nvinfo : EIATTR_PARAM_CBANK
	.align		4
        /*0108*/ 	.byte	0x04, 0x0a
        /*010a*/ 	.short	(.L_85 - .L_84)
	.align		4
.L_84:
        /*010c*/ 	.word	index@(.nv.constant0._Z5srad2fiilPiS_S_S_PfS0_S0_S0_S0_S0_)
        /*0110*/ 	.short	0x0380
        /*0112*/ 	.short	0x0068


	//----- nvinfo : EIATTR_SW_WAR
	.align		4
.L_85:
        /*0114*/ 	.byte	0x04, 0x36
        /*0116*/ 	.short	(.L_87 - .L_86)
.L_86:
        /*0118*/ 	.word	0x00000008
.L_87:


//--------------------- .nv.info._Z4sradfiilPiS_S_S_PfS0_S0_S0_fS0_S0_ --------------------------
	.section	.nv.info._Z4sradfiilPiS_S_S_PfS0_S0_S0_fS0_S0_,"",@"SHT_CUDA_INFO"
	.sectionflags	@""
	.align	4


	//----- nvinfo : EIATTR_CUDA_API_VERSION
	.align		4
        /*0000*/ 	.byte	0x04, 0x37
        /*0002*/ 	.short	(.L_89 - .L_88)
.L_88:
        /*0004*/ 	.word	0x00000082


	//----- nvinfo : EIATTR_KPARAM_INFO
	.align		4
.L_89:
        /*0008*/ 	.byte	0x04, 0x17
        /*000a*/ 	.short	(.L_91 - .L_90)
.L_90:
        /*000c*/ 	.word	0x00000000
        /*0010*/ 	.short	0x000e
        /*0012*/ 	.short	0x0068
        /*0014*/ 	.byte	0x00, 0xf0, 0x21, 0x00


	//----- nvinfo : EIATTR_KPARAM_INFO
	.align		4
.L_91:
        /*0018*/ 	.byte	0x04, 0x17
        /*001a*/ 	.short	(.L_93 - .L_92)
.L_92:
        /*001c*/ 	.word	0x00000000
        /*0020*/ 	.short	0x000d
        /*0022*/ 	.short	0x0060
        /*0024*/ 	.byte	0x00, 0xf0, 0x21, 0x00


	//----- nvinfo : EIATTR_KPARAM_INFO
	.align		4
.L_93:
        /*0028*/ 	.byte	0x04, 0x17
        /*002a*/ 	.short	(.L_95 - .L_94)
.L_94:
        /*002c*/ 	.word	0x00000000
        /*0030*/ 	.short	0x000c
        /*0032*/ 	.short	0x0058
        /*0034*/ 	.byte	0x00, 0xf0, 0x11, 0x00


	//----- nvinfo : EIATTR_KPARAM_INFO
	.align		4
.L_95:
        /*0038*/ 	.byte	0x04, 0x17
        /*003a*/ 	.short	(.L_97 - .L_96)
.L_96:
        /*003c*/ 	.word	0x00000000
        /*0040*/ 	.short	0x000b
        /*0042*/ 	.short	0x0050
        /*0044*/ 	.byte	0x00, 0xf0, 0x21, 0x00


	//----- nvinfo : EIATTR_KPARAM_INFO
	.align		4
.L_97:
        /*0048*/ 	.byte	0x04, 0x17
        /*004a*/ 	.short	(.L_99 - .L_98)
.L_98:
        /*004c*/ 	.word	0x00000000
        /*0050*/ 	.short	0x000a
        /*0052*/ 	.short	0x0048
        /*0054*/ 	.byte	0x00, 0xf0, 0x21, 0x00


	//----- nvinfo : EIATTR_KPARAM_INFO
	.align		4
.L_99:
        /*0058*/ 	.byte	0x04, 0x17
        /*005a*/ 	.short	(.L_101 - .L_100)
.L_100:
        /*005c*/ 	.word	0x00000000
        /*0060*/ 	.short	0x0009
        /*0062*/ 	.short	0x0040
        /*0064*/ 	.byte	0x00, 0xf0, 0x21, 0x00


	//----- nvinfo : EIATTR_KPARAM_INFO
	.align		4
.L_101:
        /*0068*/ 	.byte	0x04, 0x17
        /*006a*/ 	.short	(.L_103 - .L_102)
.L_102:
        /*006c*/ 	.word	0x00000000
        /*0070*/ 	.short	0x0008
        /*0072*/ 	.short	0x0038
        /*0074*/ 	.byte	0x00, 0xf0, 0x21, 0x00


	//----- nvinfo : EIATTR_KPARAM_INFO
	.align		4
.L_103:
        /*0078*/ 	.byte	0x04, 0x17
        /*007a*/ 	.short	(.L_105 - .L_104)
.L_104:
        /*007c*/ 	.word	0x00000000
        /*0080*/ 	.short	0x0007
        /*0082*/ 	.short	0x0030
        /*0084*/ 	.byte	0x00, 0xf0, 0x21, 0x00


	//----- nvinfo : EIATTR_KPARAM_INFO
	.align		4
.L_105:
        /*0088*/ 	.byte	0x04, 0x17
        /*008a*/ 	.short	(.L_107 - .L_106)
.L_106:
        /*008c*/ 	.word	0x00000000
        /*0090*/ 	.short	0x0006
        /*0092*/ 	.short	0x0028
        /*0094*/ 	.byte	0x00, 0xf0, 0x21, 0x00


	//----- nvinfo : EIATTR_KPARAM_INFO
	.align		4
.L_107:
        /*0098*/ 	.byte	0x04, 0x17
        /*009a*/ 	.short	(.L_109 - .L_108)
.L_108:
        /*009c*/ 	.word	0x00000000
        /*00a0*/ 	.short	0x0005
        /*00a2*/ 	.short	0x0020
        /*00a4*/ 	.byte	0x00, 0xf0, 0x21, 0x00


	//----- nvinfo : EIATTR_KPARAM_INFO
	.align		4
.L_109:
        /*00a8*/ 	.byte	0x04, 0x17
        /*00aa*/ 	.short	(.L_111 - .L_110)
.L_110:
        /*00ac*/ 	.word	0x00000000
        /*00b0*/ 	.short	0x0004
        /*00b2*/ 	.short	0x0018
        /*00b4*/ 	.byte	0x00, 0xf0, 0x21, 0x00


	//----- nvinfo : EIATTR_KPARAM_INFO
	.align		4
.L_111:
        /*00b8*/ 	.byte	0x04, 0x17
        /*00ba*/ 	.short	(.L_113 - .L_112)
.L_112:
        /*00bc*/ 	.word	0x00000000
        /*00c0*/ 	.short	0x0003
        /*00c2*/ 	.short	0x0010
        /*00c4*/ 	.byte	0x00, 0xf0, 0x21, 0x00


	//----- nvinfo : EIATTR_KPARAM_INFO
	.align		4
.L_113:
        /*00c8*/ 	.byte	0x04, 0x17
        /*00ca*/ 	.short	(.L_115 - .L_114)
.L_114:
        /*00cc*/ 	.word	0x00000000
        /*00d0*/ 	.short	0x0002
        /*00d2*/ 	.short	0x0008
        /*00d4*/ 	.byte	0x00, 0xf0, 0x11, 0x00


	//----- nvinfo : EIATTR_KPARAM_INFO
	.align		4
.L_115:
        /*00d8*/ 	.byte	0x04, 0x17
        /*00da*/ 	.short	(.L_117 - .L_116)
.L_116:
        /*00dc*/ 	.word	0x00000000
        /*00e0*/ 	.short	0x0001
        /*00e2*/ 	.short	0x0004
        /*00e4*/ 	.byte	0x00, 0xf0, 0x11, 0x00


	//----- nvinfo : EIATTR_KPARAM_INFO
	.align		4
.L_117:
        /*00e8*/ 	.byte	0x04, 0x17
        /*00ea*/ 	.short	(.L_119 - .L_118)
.L_118:
        /*00ec*/ 	.word	0x00000000
        /*00f0*/ 	.short	0x0000
        /*00f2*/ 	.short	0x0000
        /*00f4*/ 	.byte	0x00, 0xf0, 0x11, 0x00


	//----- nvinfo : EIATTR_SPARSE_MMA_MASK
	.align		4
.L_119:
        /*00f8*/ 	.byte	0x03, 0x50
        /*00fa*/ 	.short	0x0000


	//----- nvinfo : EIATTR_MAXREG_COUNT
	.align		4
        /*00fc*/ 	.byte	0x03, 0x1b
        /*00fe*/ 	.short	0x00ff


	//----- nvinfo : EIATTR_MERCURY_ISA_VERSION
	.align		4
        /*0100*/ 	.byte	0x03, 0x5f
        /*0102*/ 	.short	0x0101


	//----- nvinfo : EIATTR_VRC_CTA_INIT_COUNT
	.align		4
        /*0104*/ 	.byte	0x02, 0x4a
	.zero		1
	.zero		1


	//----- nvinfo : EIATTR_EXIT_INSTR_OFFSETS
	.align		4
        /*0108*/ 	.byte	0x04, 0x1c
        /*010a*/ 	.short	(.L_121 - .L_120)


	//   ....[0]....
.L_120:
        /*010c*/ 	.word	0x000001d0


	//   ....[1]....
        /*0110*/ 	.word	0x00001510


	//----- nvinfo : EIATTR_CRS_STACK_SIZE
	.align		4
.L_121:
        /*0114*/ 	.byte	0x04, 0x1e
        /*0116*/ 	.short	(.L_123 - .L_122)
.L_122:
        /*0118*/ 	.word	0x00000000


	//----- nvinfo : EIATTR_CBANK_PARAM_SIZE
	.align		4
.L_123:
        /*011c*/ 	.byte	0x03, 0x19
        /*011e*/ 	.short	0x0070


	//----- nvinfo : EIATTR_PARAM_CBANK
	.align		4
        /*0120*/ 	.byte	0x04, 0x0a
        /*0122*/ 	.short	(.L_125 - .L_124)
	.align		4
.L_124:
        /*0124*/ 	.word	index@(.nv.constant0._Z4sradfiilPiS_S_S_PfS0_S0_S0_fS0_S0_)
        /*0128*/ 	.short	0x0380
        /*012a*/ 	.short	0x0070


	//----- nvinfo : EIATTR_SW_WAR
	.align		4
.L_125:
        /*012c*/ 	.byte	0x04, 0x36
        /*012e*/ 	.short	(.L_127 - .L_126)
.L_126:
        /*0130*/ 	.word	0x00000008
.L_127:


//--------------------- .nv.info._Z6reduceliiPfS_ --------------------------
	.section	.nv.info._Z6reduceliiPfS_,"",@"SHT_CUDA_INFO"
	.sectionflags	@""
	.align	4


	//----- nvinfo : EIATTR_CUDA_API_VERSION
	.align		4
        /*0000*/ 	.byte	0x04, 0x37
        /*0002*/ 	.short	(.L_129 - .L_128)
.L_128:
        /*0004*/ 	.word	0x00000082


	//----- nvinfo : EIATTR_KPARAM_INFO
	.align		4
.L_129:
        /*0008*/ 	.byte	0x04, 0x17
        /*000a*/ 	.short	(.L_131 - .L_130)
.L_130:
        /*000c*/ 	.word	0x00000000
        /*0010*/ 	.short	0x0004
        /*0012*/ 	.short	0x0018
        /*0014*/ 	.byte	0x00, 0xf0, 0x21, 0x00


	//----- nvinfo : EIATTR_KPARAM_INFO
	.align		4
.L_131:
        /*0018*/ 	.byte	0x04, 0x17
        /*001a*/ 	.short	(.L_133 - .L_132)
.L_132:
        /*001c*/ 	.word	0x00000000
        /*0020*/ 	.short	0x0003
        /*0022*/ 	.short	0x0010
        /*0024*/ 	.byte	0x00, 0xf0, 0x21, 0x00


	//----- nvinfo : EIATTR_KPARAM_INFO
	.align		4
.L_133:
        /*0028*/ 	.byte	0x04, 0x17
        /*002a*/ 	.short	(.L_135 - .L_134)
.L_134:
        /*002c*/ 	.word	0x00000000
        /*0030*/ 	.short	0x0002
        /*0032*/ 	.short	0x000c
        /*0034*/ 	.byte	0x00, 0xf0, 0x11, 0x00


	//----- nvinfo : EIATTR_KPARAM_INFO
	.align		4
.L_135:
        /*0038*/ 	.byte	0x04, 0x17
        /*003a*/ 	.short	(.L_137 - .L_136)
.L_136:
        /*003c*/ 	.word	0x00000000
        /*0040*/ 	.short	0x0001
        /*0042*/ 	.short	0x0008
        /*0044*/ 	.byte	0x00, 0xf0, 0x11, 0x00


	//----- nvinfo : EIATTR_KPARAM_INFO
	.align		4
.L_137:
        /*0048*/ 	.byte	0x04, 0x17
        /*004a*/ 	.short	(.L_139 - .L_138)
.L_138:
        /*004c*/ 	.word	0x00000000
        /*0050*/ 	.short	0x0000
        /*0052*/ 	.short	0x0000
        /*0054*/ 	.byte	0x00, 0xf0, 0x21, 0x00


	//----- nvinfo : EIATTR_SPARSE_MMA_MASK
	.align		4
.L_139:
        /*0058*/ 	.byte	0x03, 0x50
        /*005a*/ 	.short	0x0000


	//----- nvinfo : EIATTR_MAXREG_COUNT
	.align		4
        /*005c*/ 	.byte	0x03, 0x1b
        /*005e*/ 	.short	0x00ff


	//----- nvinfo : EIATTR_NUM_BARRIERS
	.align		4
        /*0060*/ 	.byte	0x02, 0x4c
        /*0062*/ 	.byte	0x01
	.zero		1


	//----- nvinfo : EIATTR_MERCURY_ISA_VERSION
	.align		4
        /*0064*/ 	.byte	0x03, 0x5f
        /*0066*/ 	.short	0x0101


	//----- nvinfo : EIATTR_VRC_CTA_INIT_COUNT
	.align		4
        /*0068*/ 	.byte	0x02, 0x4a
	.zero		1
	.zero		1


	//----- nvinfo : EIATTR_EXIT_INSTR_OFFSETS
	.align		4
        /*006c*/ 	.byte	0x04, 0x1c
        /*006e*/ 	.short	(.L_141 - .L_140)


	//   ....[0]....
.L_140:
        /*0070*/ 	.word	0x00000830


	//   ....[1]....
        /*0074*/ 	.word	0x00000880


	//   ....[2]....
        /*0078*/ 	.word	0x00000cf0


	//   ....[3]....
        /*007c*/ 	.word	0x00001230


	//   ....[4]....
        /*0080*/ 	.word	0x00001810


	//   ....[5]....
        /*0084*/ 	.word	0x00001860


	//----- nvinfo : EIATTR_CRS_STACK_SIZE
	.align		4
.L_141:
        /*0088*/ 	.byte	0x04, 0x1e
        /*008a*/ 	.short	(.L_143 - .L_142)
.L_142:
        /*008c*/ 	.word	0x00000000


	//----- nvinfo : EIATTR_CBANK_PARAM_SIZE
	.align		4
.L_143:
        /*0090*/ 	.byte	0x03, 0x19
        /*0092*/ 	.short	0x0020


	//----- nvinfo : EIATTR_PARAM_CBANK
	.align		4
        /*0094*/ 	.byte	0x04, 0x0a
        /*0096*/ 	.short	(.L_145 - .L_144)
	.align		4
.L_144:
        /*0098*/ 	.word	index@(.nv.constant0._Z6reduceliiPfS_)
        /*009c*/ 	.short	0x0380
        /*009e*/ 	.short	0x0020


	//----- nvinfo : EIATTR_SW_WAR
	.align		4
.L_145:
        /*00a0*/ 	.byte	0x04, 0x36
        /*00a2*/ 	.short	(.L_147 - .L_146)
.L_146:
        /*00a4*/ 	.word	0x00000008
.L_147:


//--------------------- .nv.info._Z7preparelPfS_S_ --------------------------
	.section	.nv.info._Z7preparelPfS_S_,"",@"SHT_CUDA_INFO"
	.sectionflags	@""
	.align	4


	//----- nvinfo : EIATTR_CUDA_API_VERSION
	.align		4
        /*0000*/ 	.byte	0x04, 0x37
        /*0002*/ 	.short	(.L_149 - .L_148)
.L_148:
        /*0004*/ 	.word	0x00000082


	//----- nvinfo : EIATTR_KPARAM_INFO
	.align		4
.L_149:
        /*0008*/ 	.byte	0x04, 0x17
        /*000a*/ 	.short	(.L_151 - .L_150)
.L_150:
        /*000c*/ 	.word	0x00000000
        /*0010*/ 	.short	0x0003
        /*0012*/ 	.short	0x0018
        /*0014*/ 	.byte	0x00, 0xf0, 0x21, 0x00


	//----- nvinfo : EIATTR_KPARAM_INFO
	.align		4
.L_151:
        /*0018*/ 	.byte	0x04, 0x17
        /*001a*/ 	.short	(.L_153 - .L_152)
.L_152:
        /*001c*/ 	.word	0x00000000
        /*0020*/ 	.short	0x0002
        /*0022*/ 	.short	0x0010
        /*0024*/ 	.byte	0x00, 0xf0, 0x21, 0x00


	//----- nvinfo : EIATTR_KPARAM_INFO
	.align		4
.L_153:
        /*0028*/ 	.byte	0x04, 0x17
        /*002a*/ 	.short	(.L_155 - .L_154)
.L_154:
        /*002c*/ 	.word	0x00000000
        /*0030*/ 	.short	0x0001
        /*0032*/ 	.short	0x0008
        /*0034*/ 	.byte	0x00, 0xf0, 0x21, 0x00


	//----- nvinfo : EIATTR_KPARAM_INFO
	.align		4
.L_155:
        /*0038*/ 	.byte	0x04, 0x17
        /*003a*/ 	.short	(.L_157 - .L_156)
.L_156:
        /*003c*/ 	.word	0x00000000
        /*0040*/ 	.short	0x0000
        /*0042*/ 	.short	0x0000
        /*0044*/ 	.byte	0x00, 0xf0, 0x21, 0x00


	//----- nvinfo : EIATTR_SPARSE_MMA_MASK
	.align		4
.L_157:
        /*0048*/ 	.byte	0x03, 0x50
        /*004a*/ 	.short	0x0000


	//----- nvinfo : EIATTR_MAXREG_COUNT
	.align		4
        /*004c*/ 	.byte	0x03, 0x1b
        /*004e*/ 	.short	0x00ff


	//----- nvinfo : EIATTR_MERCURY_ISA_VERSION
	.align		4
        /*0050*/ 	.byte	0x03, 0x5f
        /*0052*/ 	.short	0x0101


	//----- nvinfo : EIATTR_VRC_CTA_INIT_COUNT
	.align		4
        /*0054*/ 	.byte	0x02, 0x4a
	.zero		1
	.zero		1


	//----- nvinfo : EIATTR_EXIT_INSTR_OFFSETS
	.align		4
        /*0058*/ 	.byte	0x04, 0x1c
        /*005a*/ 	.short	(.L_159 - .L_158)


	//   ....[0]....
.L_158:
        /*005c*/ 	.word	0x00000080


	//   ....[1]....
        /*0060*/ 	.word	0x00000190


	//----- nvinfo : EIATTR_CBANK_PARAM_SIZE
	.align		4
.L_159:
        /*0064*/ 	.byte	0x03, 0x19
        /*0066*/ 	.short	0x0020


	//----- nvinfo : EIATTR_PARAM_CBANK
	.align		4
        /*0068*/ 	.byte	0x04, 0x0a
        /*006a*/ 	.short	(.L_161 - .L_160)
	.align		4
.L_160:
        /*006c*/ 	.word	index@(.nv.constant0._Z7preparelPfS_S_)
        /*0070*/ 	.short	0x0380
        /*0072*/ 	.short	0x0020


	//----- nvinfo : EIATTR_SW_WAR
	.align		4
.L_161:
        /*0074*/ 	.byte	0x04, 0x36
        /*0076*/ 	.short	(.L_163 - .L_162)
.L_162:
        /*0078*/ 	.word	0x00000008
.L_163:


//--------------------- .nv.info._Z7extractlPf    --------------------------
	.section	.nv.info._Z7extractlPf,"",@"SHT_CUDA_INFO"
	.sectionflags	@""
	.align	4


	//----- nvinfo : EIATTR_CUDA_API_VERSION
	.align		4
        /*0000*/ 	.byte	0x04, 0x37
        /*0002*/ 	.short	(.L_165 - .L_164)
.L_164:
        /*0004*/ 	.word	0x00000082


	//----- nvinfo : EIATTR_KPARAM_INFO
	.align		4
.L_165:
        /*0008*/ 	.byte	0x04, 0x17
        /*000a*/ 	.short	(.L_167 - .L_166)
.L_166:
        /*000c*/ 	.word	0x00000000
        /*0010*/ 	.short	0x0001
        /*0012*/ 	.short	0x0008
        /*0014*/ 	.byte	0x00, 0xf0, 0x21, 0x00


	//----- nvinfo : EIATTR_KPARAM_INFO
	.align		4
.L_167:
        /*0018*/ 	.byte	0x04, 0x17
        /*001a*/ 	.short	(.L_169 - .L_168)
.L_168:
        /*001c*/ 	.word	0x00000000
        /*0020*/ 	.short	0x0000
        /*0022*/ 	.short	0x0000
        /*0024*/ 	.byte	0x00, 0xf0, 0x21, 0x00


	//----- nvinfo : EIATTR_SPARSE_MMA_MASK
	.align		4
.L_169:
        /*0028*/ 	.byte	0x03, 0x50
        /*002a*/ 	.short	0x0000


	//----- nvinfo : EIATTR_MAXREG_COUNT
	.align		4
        /*002c*/ 	.byte	0x03, 0x1b
        /*002e*/ 	.short	0x00ff


	//----- nvinfo : EIATTR_MERCURY_ISA_VERSION
	.align		4
        /*0030*/ 	.byte	0x03, 0x5f
        /*0032*/ 	.short	0x0101


	//----- nvinfo : EIATTR_VRC_CTA_INIT_COUNT
	.align		4
        /*0034*/ 	.byte	0x02, 0x4a
	.zero		1
	.zero		1


	//----- nvinfo : EIATTR_EXIT_INSTR_OFFSETS
	.align		4
        /*0038*/ 	.byte	0x04, 0x1c
        /*003a*/ 	.short	(.L_171 - .L_170)


	//   ....[0]....
.L_170:
        /*003c*/ 	.word	0x00000080


	//   ....[1]....
        /*0040*/ 	.word	0x00000300


	//----- nvinfo : EIATTR_CRS_STACK_SIZE
	.align		4
.L_171:
        /*0044*/ 	.byte	0x04, 0x1e
        /*0046*/ 	.short	(.L_173 - .L_172)
.L_172:
        /*0048*/ 	.word	0x00000000


	//----- nvinfo : EIATTR_CBANK_PARAM_SIZE
	.align		4
.L_173:
        /*004c*/ 	.byte	0x03, 0x19
        /*004e*/ 	.short	0x0010


	//----- nvinfo : EIATTR_PARAM_CBANK
	.align		4
        /*0050*/ 	.byte	0x04, 0x0a
        /*0052*/ 	.short	(.L_175 - .L_174)
	.align		4
.L_174:
        /*0054*/ 	.word	index@(.nv.constant0._Z7extractlPf)
        /*0058*/ 	.short	0x0380
        /*005a*/ 	.short	0x0010


	//----- nvinfo : EIATTR_SW_WAR
	.align		4
.L_175:
        /*005c*/ 	.byte	0x04, 0x36
        /*005e*/ 	.short	(.L_177 - .L_176)
.L_176:
        /*0060*/ 	.word	0x00000008
.L_177:


//--------------------- .nv.callgraph             --------------------------
	.section	.nv.callgraph,"",@"SHT_CUDA_CALLGRAPH"
	.align	4
	.sectionentsize	8
	.align		4
        /*0000*/ 	.word	0x00000000
	.align		4
        /*0004*/ 	.word	0xffffffff
	.align		4
        /*0008*/ 	.word	0x00000000
	.align		4
        /*000c*/ 	.word	0xfffffffe
	.align		4
        /*0010*/ 	.word	0x00000000
	.align		4
        /*0014*/ 	.word	0xfffffffd
	.align		4
        /*0018*/ 	.word	0x00000000
	.align		4
        /*001c*/ 	.word	0xfffffffc


//--------------------- .text._Z8compresslPf      --------------------------
	.section	.text._Z8compresslPf,"ax",@progbits
	.align	128
.text._Z8compresslPf:
        .type           _Z8compresslPf,@function
        .size           _Z8compresslPf,(.L_x_61 - _Z8compresslPf)
        .other          _Z8compresslPf,@"STO_CUDA_ENTRY STV_DEFAULT"
_Z8compresslPf:
[----:B------:R-:W-:Y:S01]  /*0000*/  LDC R1, c[0x0][0x37c] ;  /* 0x0000df00ff017b82 */ /* 0x000fe20000000800 */
[----:B------:R-:W0:Y:S01]  /*0010*/  S2R R0, SR_CTAID.X ;  /* 0x0000000000007919 */ /* 0x000e220000002500 */
[----:B------:R-:W1:Y:S01]  /*0020*/  LDCU.64 UR4, c[0x0][0x380] ;  /* 0x00007000ff0477ac */ /* 0x000e620008000a00 */
[----:B------:R-:W0:Y:S02]  /*0030*/  S2R R3, SR_TID.X ;  /* 0x0000000000037919 */ /* 0x000e240000002100 */
[----:B0-----:R-:W-:-:S04]  /*0040*/  LEA R0, R0, R3, 0x9 ;  /* 0x0000000300007211 */ /* 0x001fc800078e48ff */
[----:B-1----:R-:W-:Y:S02]  /*0050*/  ISETP.GE.U32.AND P0, PT, R0, UR4, PT ;  /* 0x0000000400007c0c */ /* 0x002fe4000bf06070 */
[----:B------:R-:W-:-:S04]  /*0060*/  SHF.R.S32.HI R3, RZ, 0x1f, R0 ;  /* 0x0000001fff037819 */ /* 0x000fc80000011400 */
[----:B------:R-:W-:-:S13]  /*0070*/  ISETP.GE.AND.EX P0, PT, R3, UR5, PT, P0 ;  /* 0x0000000503007c0c */ /* 0x000fda000bf06300 */
[----:B------:R-:W-:Y:S05]  /*0080*/  @P0 EXIT ;  /* 0x000000000000094d */ /* 0x000fea0003800000 */
[----:B------:R-:W0:Y:S01]  /*0090*/  LDCU.64 UR6, c[0x0][0x388] ;  /* 0x00007100ff0677ac */ /* 0x000e220008000a00 */
[----:B------:R-:W1:Y:S01]  /*00a0*/  LDCU.64 UR4, c[0x0][0x358] ;  /* 0x00006b00ff0477ac */ /* 0x000e620008000a00 */
[----:B0-----:R-:W-:-:S04]  /*00b0*/  LEA R2, P0, R0, UR6, 0x2 ;  /* 0x0000000600027c11 */ /* 0x001fc8000f8010ff */
[----:B------:R-:W-:-:S05]  /*00c0*/  LEA.HI.X R3, R0, UR7, R3, 0x2, P0 ;  /* 0x0000000700037c11 */ /* 0x000fca00080f1403 */
[----:B-1----:R-:W2:Y:S01]  /*00d0*/  LDG.E R0, desc[UR4][R2.64] ;  /* 0x0000000402007981 */ /* 0x002ea2000c1e1900 */
[----:B------:R-:W-:Y:S01]  /*00e0*/  PLOP3.LUT P0, PT, PT, PT, PT, 0x80, 0x8 ;  /* 0x000000000008781c */ /* 0x000fe20003f0f070 */
[----:B------:R-:W-:Y:S01]  /*00f0*/  BSSY.RECONVERGENT B0, `(.L_x_0) ;  /* 0x0000029000007945 */ /* 0x000fe20003800200 */
[----:B--2---:R-:W-:-:S04]  /*0100*/  FSETP.GEU.AND P1, PT, R0, +INF , PT ;  /* 0x7f8000000000780b */ /* 0x004fc80003f2e000 */
[----:B------:R-:W-:-:S13]  /*0110*/  FSETP.GT.AND P1, PT, R0, RZ, !P1 ;  /* 0x000000ff0000720b */ /* 0x000fda0004f24000 */
[C---:B------:R-:W-:Y:S01]  /*0120*/  @!P1 FMUL R5, R0.reuse, 16777216 ;  /* 0x4b80000000059820 */ /* 0x040fe20000400000 */
[----:B------:R-:W-:-:S04]  /*0130*/  @!P1 FSETP.GEU.AND P2, PT, |R0|, 1.175494350822287508e-38, PT ;  /* 0x008000000000980b */ /* 0x000fc80003f4e200 */
[----:B------:R-:W-:Y:S02]  /*0140*/  @!P1 FSEL R5, R5, R0, !P2 ;  /* 0x0000000005059208 */ /* 0x000fe40005000000 */
[----:B------:R-:W-:Y:S02]  /*0150*/  @!P1 PLOP3.LUT P0, PT, P2, PT, PT, 0x80, 0x8 ;  /* 0x000000000008981c */ /* 0x000fe4000170f070 */
[----:B------:R-:W0:Y:S11]  /*0160*/  @!P1 MUFU.LG2 R4, R5 ;  /* 0x0000000500049308 */ /* 0x000e360000000c00 */
[----:B0-----:R-:W-:-:S04]  /*0170*/  @!P0 FADD R4, R4, -24 ;  /* 0xc1c0000004048421 */ /* 0x001fc80000000000 */
[----:B------:R-:W-:Y:S01]  /*0180*/  @!P1 FMUL R4, R4, 0.69314718246459960938 ;  /* 0x3f31721804049820 */ /* 0x000fe20000400000 */
[----:B------:R-:W-:Y:S06]  /*0190*/  @!P1 BRA `(.L_x_1) ;  /* 0x0000000000789947 */ /* 0x000fec0003800000 */
[----:B------:R-:W-:Y:S01]  /*01a0*/  ISETP.GE.U32.AND P1, PT, R0, 0x800000, PT ;  /* 0x008000000000780c */ /* 0x000fe20003f26070 */
[----:B------:R-:W-:-:S12]  /*01b0*/  HFMA2 R10, -RZ, RZ, 0.890625, 993.5 ;  /* 0x3b2063c3ff0a7431 */ /* 0x000fd800000001ff */
[----:B------:R-:W-:-:S05]  /*01c0*/  @!P1 FMUL R0, R0, 16777216 ;  /* 0x4b80000000009820 */ /* 0x000fca0000400000 */
[----:B------:R-:W-:-:S04]  /*01d0*/  LOP3.LUT R4, R0, 0x807fffff, RZ, 0xc0, !PT ;  /* 0x807fffff00047812 */ /* 0x000fc800078ec0ff */
[----:B------:R-:W-:-:S04]  /*01e0*/  LOP3.LUT R4, R4, 0x3f800000, RZ, 0xfc, !PT ;  /* 0x3f80000004047812 */ /* 0x000fc800078efcff */
[----:B------:R-:W-:-:S13]  /*01f0*/  FSETP.GT.AND P0, PT, R4, 1.4142135381698608398, PT ;  /* 0x3fb504f30400780b */ /* 0x000fda0003f04000 */
[----:B------:R-:W-:-:S04]  /*0200*/  @P0 FMUL R4, R4, 0.5 ;  /* 0x3f00000004040820 */ /* 0x000fc80000400000 */
[C---:B------:R-:W-:Y:S01]  /*0210*/  FADD R6, R4.reuse, 1 ;  /* 0x3f80000004067421 */ /* 0x040fe20000000000 */
[----:B------:R-:W-:-:S04]  /*0220*/  FADD R5, R4, -1 ;  /* 0xbf80000004057421 */ /* 0x000fc80000000000 */
[----:B------:R-:W-:Y:S01]  /*0230*/  FSETP.GEU.AND P2, PT, |R6|, 1.175494350822287508e-38, PT ;  /* 0x008000000600780b */ /* 0x000fe20003f4e200 */
[----:B------:R-:W-:-:S05]  /*0240*/  FMUL R4, R5, 16777216 ;  /* 0x4b80000005047820 */ /* 0x000fca0000400000 */
[----:B------:R-:W-:-:S07]  /*0250*/  FSEL R7, R4, R5, !P2 ;  /* 0x0000000504077208 */ /* 0x000fce0005000000 */
[----:B------:R-:W-:-:S06]  /*0260*/  @!P2 FMUL R6, R6, 16777216 ;  /* 0x4b8000000606a820 */ /* 0x000fcc0000400000 */
[----:B------:R-:W0:Y:S02]  /*0270*/  MUFU.RCP R6, R6 ;  /* 0x0000000600067308 */ /* 0x000e240000001000 */
[----:B0-----:R-:W-:-:S04]  /*0280*/  FMUL R4, R6, R7 ;  /* 0x0000000706047220 */ /* 0x001fc80000400000 */
[C---:B------:R-:W-:Y:S01]  /*0290*/  FMUL R8, R5.reuse, -R4 ;  /* 0x8000000405087220 */ /* 0x040fe20000400000 */
[----:B------:R-:W-:Y:S02]  /*02a0*/  SHF.R.U32.HI R4, RZ, 0x17, R0 ;  /* 0x00000017ff047819 */ /* 0x000fe40000011600 */
[----:B------:R-:W-:Y:S01]  /*02b0*/  LEA.HI R0, R0, 0xffffff69, RZ, 0x9 ;  /* 0xffffff6900007811 */ /* 0x000fe200078f48ff */
[----:B------:R-:W-:Y:S02]  /*02c0*/  FADD R7, R5, R8 ;  /* 0x0000000805077221 */ /* 0x000fe40000000000 */
[----:B------:R-:W-:Y:S02]  /*02d0*/  @P1 VIADD R0, R4, 0xffffff81 ;  /* 0xffffff8104001836 */ /* 0x000fe40000000000 */
[----:B------:R-:W-:-:S03]  /*02e0*/  FMUL R9, R7, R7 ;  /* 0x0000000707097220 */ /* 0x000fc60000400000 */
[----:B------:R-:W-:Y:S01]  /*02f0*/  IADD3 R4, PT, PT, R0, 0x1, RZ ;  /* 0x0000000100047810 */ /* 0x000fe20007ffe0ff */
[----:B------:R-:W-:Y:S01]  /*0300*/  FFMA R6, R9, R10, 0.012469261884689331055 ;  /* 0x3c4c4be009067423 */ /* 0x000fe2000000000a */
[----:B------:R-:W-:-:S03]  /*0310*/  @!P0 IMAD.MOV R4, RZ, RZ, R0 ;  /* 0x000000ffff048224 */ /* 0x000fc600078e0200 */
[----:B------:R-:W-:-:S04]  /*0320*/  FFMA R6, R9, R6, 0.083334565162658691406 ;  /* 0x3daaab5009067423 */ /* 0x000fc80000000006 */
[----:B------:R-:W-:-:S04]  /*0330*/  FMUL R6, R9, R6 ;  /* 0x0000000609067220 */ /* 0x000fc80000400000 */
[----:B------:R-:W-:Y:S01]  /*0340*/  FFMA R6, R7, R6, R8 ;  /* 0x0000000607067223 */ /* 0x000fe20000000008 */
[----:B------:R-:W-:-:S03]  /*0350*/  I2FP.F32.S32 R7, R4 ;  /* 0x0000000400077245 */ /* 0x000fc60000201400 */
[----:B------:R-:W-:-:S04]  /*0360*/  FADD R6, R5, R6 ;  /* 0x0000000605067221 */ /* 0x000fc80000000000 */
[----:B------:R-:W-:-:S07]  /*0370*/  FFMA R4, R7, 0.69314718246459960938, R6 ;  /* 0x3f31721807047823 */ /* 0x000fce0000000006 */
.L_x_1:
[----:B------:R-:W-:Y:S05]  /*0380*/  BSYNC.RECONVERGENT B0 ;  /* 0x0000000000007941 */ /* 0x000fea0003800200 */
.L_x_0:
[----:B------:R-:W-:-:S05]  /*0390*/  FMUL R5, R4, 255 ;  /* 0x437f000004057820 */ /* 0x000fca0000400000 */
[----:B------:R-:W-:Y:S01]  /*03a0*/  STG.E desc[UR4][R2.64], R5 ;  /* 0x0000000502007986 */ /* 0x000fe2000c101904 */
[----:B------:R-:W-:Y:S05]  /*03b0*/  EXIT ;  /* 0x000000000000794d */ /* 0x000fea0003800000 */
.L_x_2:
[----:B------:R-:W-:-:S00]  /*03c0*/  BRA `(.L_x_2) ;  /* 0xfffffffc00fc7947 */ /* 0x000fc0000383ffff */
[----:B------:R-:W-:-:S00]  /*03d0*/  NOP ;  /* 0x0000000000007918 */ /* 0x000fc00000000000 */
        /* <DEDUP_REMOVED lines=10> */
.L_x_61:


//--------------------- .text._Z5srad2fiilPiS_S_S_PfS0_S0_S0_S0_S0_ --------------------------
	.section	.text._Z5srad2fiilPiS_S_S_PfS0_S0_S0_S0_S0_,"ax",@progbits
	.align	128
.text._Z5srad2fiilPiS_S_S_PfS0_S0_S0_S0_S0_:
        .type           _Z5srad2fiilPiS_S_S_PfS0_S0_S0_S0_S0_,@function
        .size           _Z5srad2fiilPiS_S_S_PfS0_S0_S0_S0_S0_,(.L_x_62 - _Z5srad2fiilPiS_S_S_PfS0_S0_S0_S0_S0_)
        .other          _Z5srad2fiilPiS_S_S_PfS0_S0_S0_S0_S0_,@"STO_CUDA_ENTRY STV_DEFAULT"
_Z5srad2fiilPiS_S_S_PfS0_S0_S0_S0_S0_:
[----:B------:R-:W-:Y:S08]  /*0000*/  LDC R1, c[0x0][0x37c] ;  /* 0x0000df00ff017b82 */ /* 0x000ff00000000800 */
[----:B------:R-:W0:Y:S01]  /*0010*/  LDC R0, c[0x0][0x384] ;  /* 0x0000e100ff007b82 */ /* 0x000e220000000800 */
[----:B------:R-:W1:Y:S01]  /*0020*/  S2R R2, SR_CTAID.X ;  /* 0x0000000000027919 */ /* 0x000e620000002500 */
[----:B------:R-:W2:Y:S01]  /*0030*/  LDCU.64 UR4, c[0x0][0x390] ;  /* 0x00007200ff0477ac */ /* 0x000ea20008000a00 */
[----:B------:R-:W1:Y:S01]  /*0040*/  S2R R3, SR_TID.X ;  /* 0x0000000000037919 */ /* 0x000e620000002100 */
[----:B0-----:R-:W-:-:S04]  /*0050*/  IABS R9, R0 ;  /* 0x0000000000097213 */ /* 0x001fc80000000000 */
[----:B------:R-:W0:Y:S01]  /*0060*/  I2F.RP R6, R9 ;  /* 0x0000000900067306 */ /* 0x000e220000209400 */
[----:B-1----:R-:W-:-:S04]  /*0070*/  IMAD R2, R2, 0x200, R3 ;  /* 0x0000020002027824 */ /* 0x002fc800078e0203 */
[C---:B------:R-:W-:Y:S01]  /*0080*/  VIADD R3, R2.reuse, 0x1 ;  /* 0x0000000102037836 */ /* 0x040fe20000000000 */
[----:B--2---:R-:W-:Y:S02]  /*0090*/  ISETP.GE.U32.AND P0, PT, R2, UR4, PT ;  /* 0x0000000402007c0c */ /* 0x004fe4000bf06070 */
[----:B0-----:R-:W0:Y:S01]  /*00a0*/  MUFU.RCP R6, R6 ;  /* 0x0000000600067308 */ /* 0x001e220000001000 */
[----:B------:R-:W-:Y:S02]  /*00b0*/  SHF.R.S32.HI R13, RZ, 0x1f, R2 ;  /* 0x0000001fff0d7819 */ /* 0x000fe40000011402 */
[----:B------:R-:W-:Y:S02]  /*00c0*/  ISETP.GE.AND P3, PT, R3, RZ, PT ;  /* 0x000000ff0300720c */ /* 0x000fe40003f66270 */
[----:B------:R-:W-:Y:S01]  /*00d0*/  ISETP.GE.AND.EX P0, PT, R13, UR5, PT, P0 ;  /* 0x000000050d007c0c */ /* 0x000fe2000bf06300 */
[----:B0-----:R-:W-:Y:S01]  /*00e0*/  VIADD R4, R6, 0xffffffe ;  /* 0x0ffffffe06047836 */ /* 0x001fe20000000000 */
[----:B------:R-:W-:-:S03]  /*00f0*/  IABS R6, R3 ;  /* 0x0000000300067213 */ /* 0x000fc60000000000 */
[----:B------:R0:W1:Y:S02]  /*0100*/  F2I.FTZ.U32.TRUNC.NTZ R5, R4 ;  /* 0x0000000400057305 */ /* 0x000064000021f000 */
[----:B0-----:R-:W-:Y:S02]  /*0110*/  IMAD.MOV.U32 R4, RZ, RZ, RZ ;  /* 0x000000ffff047224 */ /* 0x001fe400078e00ff */
[----:B-1----:R-:W-:-:S04]  /*0120*/  IMAD.MOV R8, RZ, RZ, -R5 ;  /* 0x000000ffff087224 */ /* 0x002fc800078e0a05 */
[----:B------:R-:W-:-:S04]  /*0130*/  IMAD R7, R8, R9, RZ ;  /* 0x0000000908077224 */ /* 0x000fc800078e02ff */
[----:B------:R-:W-:-:S06]  /*0140*/  IMAD.HI.U32 R5, R5, R7, R4 ;  /* 0x0000000705057227 */ /* 0x000fcc00078e0004 */
[----:B------:R-:W-:-:S04]  /*0150*/  IMAD.HI.U32 R5, R5, R6, RZ ;  /* 0x0000000605057227 */ /* 0x000fc800078e00ff */
[----:B------:R-:W-:-:S04]  /*0160*/  IMAD.MOV R4, RZ, RZ, -R5 ;  /* 0x000000ffff047224 */ /* 0x000fc800078e0a05 */
[----:B------:R-:W-:-:S05]  /*0170*/  IMAD R4, R9, R4, R6 ;  /* 0x0000000409047224 */ /* 0x000fca00078e0206 */
[----:B------:R-:W-:-:S13]  /*0180*/  ISETP.GT.U32.AND P1, PT, R9, R4, PT ;  /* 0x000000040900720c */ /* 0x000fda0003f24070 */
[----:B------:R-:W-:-:S04]  /*0190*/  @!P1 IMAD.IADD R4, R4, 0x1, -R9 ;  /* 0x0000000104049824 */ /* 0x000fc800078e0a09 */
[C---:B------:R-:W-:Y:S01]  /*01a0*/  IMAD.IADD R7, R4.reuse, 0x1, -R9 ;  /* 0x0000000104077824 */ /* 0x040fe200078e0a09 */
[-C--:B------:R-:W-:Y:S02]  /*01b0*/  ISETP.GT.U32.AND P4, PT, R9, R4.reuse, PT ;  /* 0x000000040900720c */ /* 0x080fe40003f84070 */
[----:B------:R-:W-:Y:S02]  /*01c0*/  ISETP.GE.U32.AND P2, PT, R4, R9, PT ;  /* 0x000000090400720c */ /* 0x000fe40003f46070 */
[----:B------:R-:W-:Y:S01]  /*01d0*/  SEL R4, R7, R4, !P4 ;  /* 0x0000000407047207 */ /* 0x000fe20006000000 */
[----:B------:R-:W-:Y:S10]  /*01e0*/  @P0 EXIT ;  /* 0x000000000000094d */ /* 0x000ff40003800000 */
[----:B------:R-:W0:Y:S01]  /*01f0*/  LDC.64 R6, c[0x0][0x3a0] ;  /* 0x0000e800ff067b82 */ /* 0x000e220000000a00 */
[----:B------:R-:W-:Y:S01]  /*0200*/  @!P3 IMAD.MOV R4, RZ, RZ, -R4 ;  /* 0x000000ffff04b224 */ /* 0x000fe200078e0a04 */
[----:B------:R-:W-:Y:S01]  /*0210*/  ISETP.NE.AND P0, PT, R0, RZ, PT ;  /* 0x000000ff0000720c */ /* 0x000fe20003f05270 */
[----:B------:R-:W-:Y:S01]  /*0220*/  @!P1 VIADD R5, R5, 0x1 ;  /* 0x0000000105059836 */ /* 0x000fe20000000000 */
[-C--:B------:R-:W-:Y:S01]  /*0230*/  LOP3.LUT R9, RZ, R0.reuse, RZ, 0x33, !PT ;  /* 0x00000000ff097212 */ /* 0x080fe200078e33ff */
[----:B------:R-:W1:Y:S01]  /*0240*/  LDCU.64 UR4, c[0x0][0x358] ;  /* 0x00006b00ff0477ac */ /* 0x000e620008000a00 */
[----:B------:R-:W-:Y:S01]  /*0250*/  LOP3.LUT R3, R3, R0, RZ, 0x3c, !PT ;  /* 0x0000000003037212 */ /* 0x000fe200078e3cff */
[----:B------:R-:W-:Y:S01]  /*0260*/  @P2 VIADD R5, R5, 0x1 ;  /* 0x0000000105052836 */ /* 0x000fe20000000000 */
[----:B------:R-:W-:Y:S01]  /*0270*/  SEL R11, R9, R4, !P0 ;  /* 0x00000004090b7207 */ /* 0x000fe20004000000 */
[----:B------:R-:W2:Y:S01]  /*0280*/  LDC.64 R14, c[0x0][0x3a8] ;  /* 0x0000ea00ff0e7b82 */ /* 0x000ea20000000a00 */
[----:B------:R-:W-:Y:S01]  /*0290*/  ISETP.GE.AND P3, PT, R3, RZ, PT ;  /* 0x000000ff0300720c */ /* 0x000fe20003f66270 */
[----:B------:R-:W3:Y:S01]  /*02a0*/  LDCU.128 UR12, c[0x0][0x3d0] ;  /* 0x00007a00ff0c77ac */ /* 0x000ee20008000c00 */
[C---:B------:R-:W-:Y:S01]  /*02b0*/  ISETP.NE.AND P1, PT, R11.reuse, RZ, PT ;  /* 0x000000ff0b00720c */ /* 0x040fe20003f25270 */
[----:B------:R-:W4:Y:S03]  /*02c0*/  LDCU.128 UR8, c[0x0][0x3c0] ;  /* 0x00007800ff0877ac */ /* 0x000f260008000c00 */
[----:B------:R-:W-:Y:S01]  /*02d0*/  SEL R3, R11, R0, P1 ;  /* 0x000000000b037207 */ /* 0x000fe20000800000 */
[----:B------:R-:W5:Y:S04]  /*02e0*/  LDCU.64 UR6, c[0x0][0x3b8] ;  /* 0x00007700ff0677ac */ /* 0x000f680008000a00 */
[----:B------:R-:W-:-:S02]  /*02f0*/  VIADD R3, R3, 0xffffffff ;  /* 0xffffffff03037836 */ /* 0x000fc40000000000 */
[----:B------:R-:W-:Y:S02]  /*0300*/  @!P3 IMAD.MOV R5, RZ, RZ, -R5 ;  /* 0x000000ffff05b224 */ /* 0x000fe400078e0a05 */
[C---:B------:R-:W-:Y:S01]  /*0310*/  IMAD.SHL.U32 R20, R2.reuse, 0x4, RZ ;  /* 0x0000000402147824 */ /* 0x040fe200078e00ff */
[----:B------:R-:W-:Y:S01]  /*0320*/  SHF.L.U64.HI R21, R2, 0x2, R13 ;  /* 0x0000000202157819 */ /* 0x000fe2000001020d */
[----:B0-----:R-:W-:Y:S01]  /*0330*/  IMAD.WIDE R6, R3, 0x4, R6 ;  /* 0x0000000403067825 */ /* 0x001fe200078e0206 */
[----:B------:R-:W-:Y:S01]  /*0340*/  SEL R11, R9, R5, !P0 ;  /* 0x00000005090b7207 */ /* 0x000fe20004000000 */
[----:B------:R-:W0:Y:S01]  /*0350*/  LDCU.64 UR16, c[0x0][0x3e0] ;  /* 0x00007c00ff1077ac */ /* 0x000e220008000a00 */
[----:B------:R-:W0:Y:S03]  /*0360*/  LDC.64 R4, c[0x0][0x3d8] ;  /* 0x0000f600ff047b82 */ /* 0x000e260000000a00 */
[----:B-1----:R1:W5:Y:S01]  /*0370*/  LDG.E R7, desc[UR4][R6.64] ;  /* 0x0000000406077981 */ /* 0x002362000c1e1900 */
[----:B------:R-:W-:-:S04]  /*0380*/  @!P1 VIADD R11, R11, 0xffffffff ;  /* 0xffffffff0b0b9836 */ /* 0x000fc80000000000 */
[----:B--2---:R-:W-:-:S06]  /*0390*/  IMAD.WIDE R14, R11, 0x4, R14 ;  /* 0x000000040b0e7825 */ /* 0x004fcc00078e020e */
[----:B------:R-:W2:Y:S01]  /*03a0*/  LDG.E R14, desc[UR4][R14.64] ;  /* 0x000000040e0e7981 */ /* 0x000ea2000c1e1900 */
[C---:B---3--:R-:W-:Y:S02]  /*03b0*/  IADD3 R12, P0, PT, R20.reuse, UR14, RZ ;  /* 0x0000000e140c7c10 */ /* 0x048fe4000ff1e0ff */
[C---:B----4-:R-:W-:Y:S02]  /*03c0*/  IADD3 R16, P1, PT, R20.reuse, UR8, RZ ;  /* 0x0000000814107c10 */ /* 0x050fe4000ff3e0ff */
[C---:B------:R-:W-:Y:S02]  /*03d0*/  IADD3.X R13, PT, PT, R21.reuse, UR15, RZ, P0, !PT ;  /* 0x0000000f150d7c10 */ /* 0x040fe400087fe4ff */
[C---:B-----5:R-:W-:Y:S01]  /*03e0*/  IADD3 R10, P0, PT, R20.reuse, UR6, RZ ;  /* 0x00000006140a7c10 */ /* 0x060fe2000ff1e0ff */
[----:B------:R-:W3:Y:S01]  /*03f0*/  LDCU UR6, c[0x0][0x380] ;  /* 0x00007000ff0677ac */ /* 0x000ee20008000800 */
[----:B------:R-:W-:Y:S01]  /*0400*/  IADD3.X R17, PT, PT, R21, UR9, RZ, P1, !PT ;  /* 0x0000000915117c10 */ /* 0x000fe20008ffe4ff */
[----:B------:R-:W4:Y:S01]  /*0410*/  LDG.E R12, desc[UR4][R12.64] ;  /* 0x000000040c0c7981 */ /* 0x000f22000c1e1900 */
[----:B------:R-:W-:-:S02]  /*0420*/  IADD3 R8, P2, PT, R20, UR12, RZ ;  /* 0x0000000c14087c10 */ /* 0x000fc4000ff5e0ff */
[----:B-1----:R-:W-:Y:S01]  /*0430*/  IADD3 R6, P3, PT, R20, UR10, RZ ;  /* 0x0000000a14067c10 */ /* 0x002fe2000ff7e0ff */
[----:B------:R-:W5:Y:S01]  /*0440*/  LDG.E R16, desc[UR4][R16.64] ;  /* 0x0000000410107981 */ /* 0x000f62000c1e1900 */
[----:B------:R-:W-:-:S05]  /*0450*/  IADD3.X R9, PT, PT, R21, UR13, RZ, P2, !PT ;  /* 0x0000000d15097c10 */ /* 0x000fca00097fe4ff */
[----:B------:R-:W4:Y:S01]  /*0460*/  LDG.E R8, desc[UR4][R8.64] ;  /* 0x0000000408087981 */ /* 0x000f22000c1e1900 */
[----:B------:R-:W-:Y:S01]  /*0470*/  IMAD R19, R11, R0, R7 ;  /* 0x000000000b137224 */ /* 0x000fe200078e0207 */
[C---:B------:R-:W-:Y:S02]  /*0480*/  IADD3.X R11, PT, PT, R21.reuse, UR7, RZ, P0, !PT ;  /* 0x00000007150b7c10 */ /* 0x040fe400087fe4ff */
[----:B------:R-:W-:Y:S01]  /*0490*/  IADD3.X R7, PT, PT, R21, UR11, RZ, P3, !PT ;  /* 0x0000000b15077c10 */ /* 0x000fe20009ffe4ff */
[----:B0-----:R-:W-:-:S03]  /*04a0*/  IMAD.WIDE R18, R19, 0x4, R4 ;  /* 0x0000000413127825 */ /* 0x001fc600078e0204 */
[----:B------:R-:W4:Y:S04]  /*04b0*/  LDG.E R11, desc[UR4][R10.64] ;  /* 0x000000040a0b7981 */ /* 0x000f28000c1e1900 */
[----:B------:R-:W5:Y:S01]  /*04c0*/  LDG.E R19, desc[UR4][R18.64] ;  /* 0x0000000412137981 */ /* 0x000f62000c1e1900 */
[----:B--2---:R-:W-:Y:S01]  /*04d0*/  IMAD R15, R14, R0, R3 ;  /* 0x000000000e0f7224 */ /* 0x004fe200078e0203 */
[----:B------:R-:W-:Y:S02]  /*04e0*/  IADD3 R2, P0, PT, R20, UR16, RZ ;  /* 0x0000001014027c10 */ /* 0x000fe4000ff1e0ff */
[----:B------:R-:W2:Y:S01]  /*04f0*/  LDG.E R7, desc[UR4][R6.64] ;  /* 0x0000000406077981 */ /* 0x000ea2000c1e1900 */
[----:B------:R-:W-:Y:S01]  /*0500*/  IMAD.WIDE R4, R15, 0x4, R4 ;  /* 0x000000040f047825 */ /* 0x000fe200078e0204 */
[----:B------:R-:W-:-:S05]  /*0510*/  IADD3.X R3, PT, PT, R21, UR17, RZ, P0, !PT ;  /* 0x0000001115037c10 */ /* 0x000fca00087fe4ff */
[----:B------:R-:W2:Y:S04]  /*0520*/  LDG.E R4, desc[UR4][R4.64] ;  /* 0x0000000404047981 */ /* 0x000ea8000c1e1900 */
[----:B------:R-:W2:Y:S01]  /*0530*/  LDG.E R0, desc[UR4][R2.64] ;  /* 0x0000000402007981 */ /* 0x000ea2000c1e1900 */
[----:B---3--:R-:W0:Y:S02]  /*0540*/  F2F.F64.F32 R14, UR6 ;  /* 0x00000006000e7d10 */ /* 0x008e240008201800 */
[----:B0-----:R-:W-:Y:S01]  /*0550*/  DMUL R14, R14, 0.25 ;  /* 0x3fd000000e0e7828 */ /* 0x001fe20000000000 */
[----:B-----5:R-:W-:-:S04]  /*0560*/  FMUL R16, R16, R19 ;  /* 0x0000001310107220 */ /* 0x020fc80000400000 */
[----:B----4-:R-:W-:-:S04]  /*0570*/  FFMA R11, R11, R12, R16 ;  /* 0x0000000c0b0b7223 */ /* 0x010fc80000000010 */
[----:B------:R-:W-:-:S04]  /*0580*/  FFMA R12, R12, R8, R11 ;  /* 0x000000080c0c7223 */ /* 0x000fc8000000000b */
[----:B--2---:R-:W-:Y:S01]  /*0590*/  FFMA R12, R7, R4, R12 ;  /* 0x00000004070c7223 */ /* 0x004fe2000000000c */
[----:B------:R-:W-:Y:S08]  /*05a0*/  F2F.F64.F32 R10, R0 ;  /* 0x00000000000a7310 */ /* 0x000ff00000201800 */
[----:B------:R-:W0:Y:S02]  /*05b0*/  F2F.F64.F32 R8, R12 ;  /* 0x0000000c00087310 */ /* 0x000e240000201800 */
[----:B0-----:R-:W-:-:S10]  /*05c0*/  DFMA R8, R14, R8, R10 ;  /* 0x000000080e08722b */ /* 0x001fd4000000000a */
[----:B------:R-:W0:Y:S02]  /*05d0*/  F2F.F32.F64 R9, R8 ;  /* 0x0000000800097310 */ /* 0x000e240000301000 */
[----:B0-----:R-:W-:Y:S01]  /*05e0*/  STG.E desc[UR4][R2.64], R9 ;  /* 0x0000000902007986 */ /* 0x001fe2000c101904 */
[----:B------:R-:W-:Y:S05]  /*05f0*/  EXIT ;  /* 0x000000000000794d */ /* 0x000fea0003800000 */
.L_x_3:
        /* <DEDUP_REMOVED lines=16> */
.L_x_62:


//--------------------- .text._Z4sradfiilPiS_S_S_PfS0_S0_S0_fS0_S0_ --------------------------
	.section	.text._Z4sradfiilPiS_S_S_PfS0_S0_S0_fS0_S0_,"ax",@progbits
	.align	128
.text._Z4sradfiilPiS_S_S_PfS0_S0_S0_fS0_S0_:
        .type           _Z4sradfiilPiS_S_S_PfS0_S0_S0_fS0_S0_,@function
        .size           _Z4sradfiilPiS_S_S_PfS0_S0_S0_fS0_S0_,(.L_x_63 - _Z4sradfiilPiS_S_S_PfS0_S0_S0_fS0_S0_)
        .other          _Z4sradfiilPiS_S_S_PfS0_S0_S0_fS0_S0_,@"STO_CUDA_ENTRY STV_DEFAULT"
_Z4sradfiilPiS_S_S_PfS0_S0_S0_fS0_S0_:
        /* <DEDUP_REMOVED lines=12> */
[----:B------:R-:W-:Y:S02]  /*00c0*/  IABS R6, R7 ;  /* 0x0000000700067213 */ /* 0x000fe40000000000 */
[----:B------:R-:W-:Y:S02]  /*00d0*/  ISETP.GE.AND.EX P0, PT, R13, UR5, PT, P0 ;  /* 0x000000050d007c0c */ /* 0x000fe4000bf06300 */
[----:B------:R-:W-:Y:S01]  /*00e0*/  ISETP.GE.AND P3, PT, R7, RZ, PT ;  /* 0x000000ff0700720c */ /* 0x000fe20003f66270 */
[----:B0-----:R-:W-:-:S04]  /*00f0*/  VIADD R2, R5, 0xffffffe ;  /* 0x0ffffffe05027836 */ /* 0x001fc80000000000 */
[----:B------:R0:W1:Y:S02]  /*0100*/  F2I.FTZ.U32.TRUNC.NTZ R3, R2 ;  /* 0x0000000200037305 */ /* 0x000064000021f000 */
[----:B0-----:R-:W-:Y:S02]  /*0110*/  IMAD.MOV.U32 R2, RZ, RZ, RZ ;  /* 0x000000ffff027224 */ /* 0x001fe400078e00ff */
[----:B-1----:R-:W-:-:S04]  /*0120*/  IMAD.MOV R9, RZ, RZ, -R3 ;  /* 0x000000ffff097224 */ /* 0x002fc800078e0a03 */
[----:B------:R-:W-:-:S04]  /*0130*/  IMAD R9, R9, R0, RZ ;  /* 0x0000000009097224 */ /* 0x000fc800078e02ff */
[----:B------:R-:W-:-:S04]  /*0140*/  IMAD.HI.U32 R3, R3, R9, R2 ;  /* 0x0000000903037227 */ /* 0x000fc800078e0002 */
[----:B------:R-:W-:-:S04]  /*0150*/  IMAD.MOV.U32 R9, RZ, RZ, R6 ;  /* 0x000000ffff097224 */ /* 0x000fc800078e0006 */
[----:B------:R-:W-:-:S04]  /*0160*/  IMAD.HI.U32 R8, R3, R9, RZ ;  /* 0x0000000903087227 */ /* 0x000fc800078e00ff */
[----:B------:R-:W-:-:S04]  /*0170*/  IMAD.MOV R2, RZ, RZ, -R8 ;  /* 0x000000ffff027224 */ /* 0x000fc800078e0a08 */
[----:B------:R-:W-:-:S05]  /*0180*/  IMAD R9, R0, R2, R9 ;  /* 0x0000000200097224 */ /* 0x000fca00078e0209 */
[----:B------:R-:W-:-:S13]  /*0190*/  ISETP.GT.U32.AND P1, PT, R0, R9, PT ;  /* 0x000000090000720c */ /* 0x000fda0003f24070 */
[----:B------:R-:W-:-:S04]  /*01a0*/  @!P1 IMAD.IADD R9, R9, 0x1, -R0 ;  /* 0x0000000109099824 */ /* 0x000fc800078e0a00 */
[----:B------:R-:W-:Y:S01]  /*01b0*/  IMAD.IADD R2, R9, 0x1, -R0 ;  /* 0x0000000109027824 */ /* 0x000fe200078e0a00 */
[----:B------:R-:W-:Y:S01]  /*01c0*/  ISETP.GT.U32.AND P2, PT, R0, R9, PT ;  /* 0x000000090000720c */ /* 0x000fe20003f44070 */
[----:B------:R-:W-:-:S12]  /*01d0*/  @P0 EXIT ;  /* 0x000000000000094d */ /* 0x000fd80003800000 */
[----:B------:R-:W-:Y:S01]  /*01e0*/  SEL R5, R2, R9, !P2 ;  /* 0x0000000902057207 */ /* 0x000fe20005000000 */
[----:B------:R-:W0:Y:S01]  /*01f0*/  LDCU.64 UR4, c[0x0][0x358] ;  /* 0x00006b00ff0477ac */ /* 0x000e220008000a00 */
[----:B------:R-:W1:Y:S01]  /*0200*/  LDC.64 R2, c[0x0][0x398] ;  /* 0x0000e600ff027b82 */ /* 0x000e620000000a00 */
[----:B------:R-:W-:Y:S02]  /*0210*/  ISETP.NE.AND P0, PT, R10, RZ, PT ;  /* 0x000000ff0a00720c */ /* 0x000fe40003f05270 */
[----:B------:R-:W-:Y:S01]  /*0220*/  @!P3 IMAD.MOV R5, RZ, RZ, -R5 ;  /* 0x000000ffff05b224 */ /* 0x000fe200078e0a05 */
[-C--:B------:R-:W-:Y:S02]  /*0230*/  LOP3.LUT R12, RZ, R10.reuse, RZ, 0x33, !PT ;  /* 0x0000000aff0c7212 */ /* 0x080fe400078e33ff */
[----:B------:R-:W-:Y:S01]  /*0240*/  LOP3.LUT R7, R7, R10, RZ, 0x3c, !PT ;  /* 0x0000000a07077212 */ /* 0x000fe200078e3cff */
[----:B------:R-:W-:Y:S01]  /*0250*/  @!P1 VIADD R8, R8, 0x1 ;  /* 0x0000000108089836 */ /* 0x000fe20000000000 */
[----:B------:R-:W-:Y:S01]  /*0260*/  SEL R5, R12, R5, !P0 ;  /* 0x000000050c057207 */ /* 0x000fe20004000000 */
[----:B------:R-:W2:Y:S01]  /*0270*/  LDCU.64 UR6, c[0x0][0x3e8] ;  /* 0x00007d00ff0677ac */ /* 0x000ea20008000a00 */
[----:B------:R-:W3:Y:S02]  /*0280*/  LDC.64 R14, c[0x0][0x3b0] ;  /* 0x0000ec00ff0e7b82 */ /* 0x000ee40000000a00 */
[----:B------:R-:W-:-:S04]  /*0290*/  ISETP.NE.AND P4, PT, R5, RZ, PT ;  /* 0x000000ff0500720c */ /* 0x000fc80003f85270 */
[----:B------:R-:W-:-:S05]  /*02a0*/  SEL R5, R5, R10, P4 ;  /* 0x0000000a05057207 */ /* 0x000fca0002000000 */
[----:B------:R-:W-:-:S04]  /*02b0*/  VIADD R5, R5, 0xffffffff ;  /* 0xffffffff05057836 */ /* 0x000fc80000000000 */
[----:B-1----:R-:W-:-:S06]  /*02c0*/  IMAD.WIDE R2, R5, 0x4, R2 ;  /* 0x0000000405027825 */ /* 0x002fcc00078e0202 */
[----:B0-----:R-:W4:Y:S01]  /*02d0*/  LDG.E R2, desc[UR4][R2.64] ;  /* 0x0000000402027981 */ /* 0x001f22000c1e1900 */
[----:B------:R-:W-:Y:S02]  /*02e0*/  ISETP.GE.U32.AND P2, PT, R9, R0, PT ;  /* 0x000000000900720c */ /* 0x000fe40003f46070 */
[----:B------:R-:W-:Y:S02]  /*02f0*/  ISETP.GE.AND P3, PT, R7, RZ, PT ;  /* 0x000000ff0700720c */ /* 0x000fe40003f66270 */
[----:B------:R-:W0:Y:S09]  /*0300*/  LDC.64 R6, c[0x0][0x3e8] ;  /* 0x0000fa00ff067b82 */ /* 0x000e320000000a00 */
[----:B------:R-:W-:-:S04]  /*0310*/  @P2 VIADD R8, R8, 0x1 ;  /* 0x0000000108082836 */ /* 0x000fc80000000000 */
[----:B------:R-:W-:-:S05]  /*0320*/  @!P3 IMAD.MOV R8, RZ, RZ, -R8 ;  /* 0x000000ffff08b224 */ /* 0x000fca00078e0a08 */
[----:B------:R-:W-:Y:S02]  /*0330*/  SEL R11, R12, R8, !P0 ;  /* 0x000000080c0b7207 */ /* 0x000fe40004000000 */
[----:B--2---:R-:W-:-:S03]  /*0340*/  LEA R12, P0, R4, UR6, 0x2 ;  /* 0x00000006040c7c11 */ /* 0x004fc6000f8010ff */
[----:B------:R-:W-:Y:S01]  /*0350*/  @!P4 VIADD R11, R11, 0xffffffff ;  /* 0xffffffff0b0bc836 */ /* 0x000fe20000000000 */
[----:B------:R-:W-:-:S05]  /*0360*/  LEA.HI.X R13, R4, UR7, R13, 0x2, P0 ;  /* 0x00000007040d7c11 */ /* 0x000fca00080f140d */
[----:B------:R-:W2:Y:S01]  /*0370*/  LDG.E R8, desc[UR4][R12.64] ;  /* 0x000000040c087981 */ /* 0x000ea2000c1e1900 */
[----:B----4-:R-:W-:-:S04]  /*0380*/  IMAD R3, R11, R10, R2 ;  /* 0x0000000a0b037224 */ /* 0x010fc800078e0202 */
[----:B0-----:R-:W-:-:S06]  /*0390*/  IMAD.WIDE R2, R3, 0x4, R6 ;  /* 0x0000000403027825 */ /* 0x001fcc00078e0206 */
[----:B------:R-:W4:Y:S01]  /*03a0*/  LDG.E R3, desc[UR4][R2.64] ;  /* 0x0000000402037981 */ /* 0x000f22000c1e1900 */
[----:B------:R-:W-:Y:S01]  /*03b0*/  BSSY.RECONVERGENT B0, `(.L_x_4) ;  /* 0x0000009000007945 */ /* 0x000fe20003800200 */
[----:B--2---:R-:W-:Y:S02]  /*03c0*/  LOP3.LUT R9, R8, 0x7f800000, RZ, 0xc0, !PT ;  /* 0x7f80000008097812 */ /* 0x004fe400078ec0ff */
[----:B----4-:R-:W-:-:S05]  /*03d0*/  LOP3.LUT R0, R3, 0x7f800000, RZ, 0xc0, !PT ;  /* 0x7f80000003007812 */ /* 0x010fca00078ec0ff */
[----:B------:R-:W-:-:S05]  /*03e0*/  IMAD.IADD R0, R0, 0x1, -R9 ;  /* 0x0000000100007824 */ /* 0x000fca00078e0a09 */
[----:B------:R-:W-:-:S13]  /*03f0*/  ISETP.GT.AND P0, PT, R0, 0x4000000, PT ;  /* 0x040000000000780c */ /* 0x000fda0003f04270 */
[----:B---3--:R-:W-:Y:S05]  /*0400*/  @P0 BRA `(.L_x_5) ;  /* 0x00000000000c0947 */ /* 0x008fea0003800000 */
[----:B------:R-:W-:-:S13]  /*0410*/  ISETP.GE.AND P0, PT, R0, -0x4000000, PT ;  /* 0xfc0000000000780c */ /* 0x000fda0003f06270 */
[C---:B------:R-:W-:Y:S01]  /*0420*/  @P0 FADD R3, -R8.reuse, R3 ;  /* 0x0000000308030221 */ /* 0x040fe20000000100 */
[----:B------:R-:W-:-:S07]  /*0430*/  @!P0 FADD R3, -R8, -RZ ;  /* 0x800000ff08038221 */ /* 0x000fce0000000100 */
.L_x_5:
[----:B------:R-:W-:Y:S05]  /*0440*/  BSYNC.RECONVERGENT B0 ;  /* 0x0000000000007941 */ /* 0x000fea0003800200 */
.L_x_4:
[----:B------:R-:W0:Y:S01]  /*0450*/  LDCU.64 UR6, c[0x0][0x3a0] ;  /* 0x00007400ff0677ac */ /* 0x000e220008000a00 */
[----:B------:R-:W-:Y:S01]  /*0460*/  SHF.R.S32.HI R0, RZ, 0x1f, R5 ;  /* 0x0000001fff007819 */ /* 0x000fe20000011405 */
[----:B------:R-:W-:-:S06]  /*0470*/  IMAD.WIDE R14, R11, 0x4, R14 ;  /* 0x000000040b0e7825 */ /* 0x000fcc00078e020e */
[----:B------:R-:W2:Y:S01]  /*0480*/  LDG.E R14, desc[UR4][R14.64] ;  /* 0x000000040e0e7981 */ /* 0x000ea2000c1e1900 */
[----:B0-----:R-:W-:-:S04]  /*0490*/  LEA R18, P0, R5, UR6, 0x2 ;  /* 0x0000000605127c11 */ /* 0x001fc8000f8010ff */
[----:B------:R-:W-:-:S05]  /*04a0*/  LEA.HI.X R19, R5, UR7, R0, 0x2, P0 ;  /* 0x0000000705137c11 */ /* 0x000fca00080f1400 */
[----:B------:R-:W3:Y:S01]  /*04b0*/  LDG.E R18, desc[UR4][R18.64] ;  /* 0x0000000412127981 */ /* 0x000ee2000c1e1900 */
[-C--:B--2---:R-:W-:Y:S02]  /*04c0*/  IMAD R17, R14, R10.reuse, R5 ;  /* 0x0000000a0e117224 */ /* 0x084fe400078e0205 */
[----:B---3--:R-:W-:-:S04]  /*04d0*/  IMAD R13, R11, R10, R18 ;  /* 0x0000000a0b0d7224 */ /* 0x008fc800078e0212 */
[----:B------:R-:W-:-:S05]  /*04e0*/  IMAD.WIDE R12, R13, 0x4, R6 ;  /* 0x000000040d0c7825 */ /* 0x000fca00078e0206 */
[----:B------:R-:W2:Y:S01]  /*04f0*/  LDG.E R2, desc[UR4][R12.64] ;  /* 0x000000040c027981 */ /* 0x000ea2000c1e1900 */
[----:B------:R-:W-:-:S05]  /*0500*/  IMAD.WIDE R16, R17, 0x4, R6 ;  /* 0x0000000411107825 */ /* 0x000fca00078e0206 */
[----:B------:R-:W3:Y:S01]  /*0510*/  LDG.E R0, desc[UR4][R16.64] ;  /* 0x0000000410007981 */ /* 0x000ee2000c1e1900 */
[----:B------:R-:W-:Y:S01]  /*0520*/  BSSY.RECONVERGENT B0, `(.L_x_6) ;  /* 0x000000b000007945 */ /* 0x000fe20003800200 */
[----:B--2---:R-:W-:-:S05]  /*0530*/  LOP3.LUT R20, R2, 0x7f800000, RZ, 0xc0, !PT ;  /* 0x7f80000002147812 */ /* 0x004fca00078ec0ff */
[----:B------:R-:W-:-:S05]  /*0540*/  IMAD.IADD R20, R20, 0x1, -R9 ;  /* 0x0000000114147824 */ /* 0x000fca00078e0a09 */
[----:B------:R-:W-:Y:S02]  /*0550*/  ISETP.GT.AND P0, PT, R20, 0x4000000, PT ;  /* 0x040000001400780c */ /* 0x000fe40003f04270 */
[----:B---3--:R-:W-:-:S05]  /*0560*/  LOP3.LUT R22, R0, 0x7f800000, RZ, 0xc0, !PT ;  /* 0x7f80000000167812 */ /* 0x008fca00078ec0ff */
[----:B------:R-:W-:-:S05]  /*0570*/  IMAD.IADD R22, R22, 0x1, -R9 ;  /* 0x0000000116167824 */ /* 0x000fca00078e0a09 */
[----:B------:R-:W-:Y:S01]  /*0580*/  ISETP.GT.AND P1, PT, R22, 0x4000000, PT ;  /* 0x040000001600780c */ /* 0x000fe20003f24270 */
[----:B------:R-:W-:-:S12]  /*0590*/  @P0 BRA `(.L_x_7) ;  /* 0x00000000000c0947 */ /* 0x000fd80003800000 */
[----:B------:R-:W-:-:S13]  /*05a0*/  ISETP.GE.AND P0, PT, R20, -0x4000000, PT ;  /* 0xfc0000001400780c */ /* 0x000fda0003f06270 */
[C---:B------:R-:W-:Y:S01]  /*05b0*/  @P0 FADD R2, -R8.reuse, R2 ;  /* 0x0000000208020221 */ /* 0x040fe20000000100 */
[----:B------:R-:W-:-:S07]  /*05c0*/  @!P0 FADD R2, -R8, -RZ ;  /* 0x800000ff08028221 */ /* 0x000fce0000000100 */
.L_x_7:
[----:B------:R-:W-:Y:S05]  /*05d0*/  BSYNC.RECONVERGENT B0 ;  /* 0x0000000000007941 */ /* 0x000fea0003800200 */
.L_x_6:
[----:B------:R-:W-:Y:S04]  /*05e0*/  BSSY.RECONVERGENT B0, `(.L_x_8) ;  /* 0x0000005000007945 */ /* 0x000fe80003800200 */
[----:B------:R-:W-:Y:S05]  /*05f0*/  @P1 BRA `(.L_x_9) ;  /* 0x00000000000c1947 */ /* 0x000fea0003800000 */
[----:B------:R-:W-:-:S13]  /*0600*/  ISETP.GE.AND P0, PT, R22, -0x4000000, PT ;  /* 0xfc0000001600780c */ /* 0x000fda0003f06270 */
[C---:B------:R-:W-:Y:S01]  /*0610*/  @P0 FADD R0, -R8.reuse, R0 ;  /* 0x0000000008000221 */ /* 0x040fe20000000100 */
[----:B------:R-:W-:-:S07]  /*0620*/  @!P0 FADD R0, -R8, -RZ ;  /* 0x800000ff08008221 */ /* 0x000fce0000000100 */
.L_x_9:
[----:B------:R-:W-:Y:S05]  /*0630*/  BSYNC.RECONVERGENT B0 ;  /* 0x0000000000007941 */ /* 0x000fea0003800200 */
.L_x_8:
[----:B------:R-:W0:Y:S01]  /*0640*/  LDCU.64 UR6, c[0x0][0x3a8] ;  /* 0x00007500ff0677ac */ /* 0x000e220008000a00 */
[----:B------:R-:W-:Y:S02]  /*0650*/  SHF.R.S32.HI R14, RZ, 0x1f, R11 ;  /* 0x0000001fff0e7819 */ /* 0x000fe4000001140b */
[----:B0-----:R-:W-:-:S04]  /*0660*/  LEA R12, P0, R11, UR6, 0x2 ;  /* 0x000000060b0c7c11 */ /* 0x001fc8000f8010ff */
[----:B------:R-:W-:-:S05]  /*0670*/  LEA.HI.X R13, R11, UR7, R14, 0x2, P0 ;  /* 0x000000070b0d7c11 */ /* 0x000fca00080f140e */
[----:B------:R-:W2:Y:S02]  /*0680*/  LDG.E R12, desc[UR4][R12.64] ;  /* 0x000000040c0c7981 */ /* 0x000ea4000c1e1900 */
[----:B--2---:R-:W-:-:S04]  /*0690*/  IMAD R5, R12, R10, R5 ;  /* 0x0000000a0c057224 */ /* 0x004fc800078e0205 */
[----:B------:R-:W-:-:S05]  /*06a0*/  IMAD.WIDE R6, R5, 0x4, R6 ;  /* 0x0000000405067825 */ /* 0x000fca00078e0206 */
[----:B------:R-:W2:Y:S01]  /*06b0*/  LDG.E R5, desc[UR4][R6.64] ;  /* 0x0000000406057981 */ /* 0x000ea2000c1e1900 */
[----:B------:R-:W-:Y:S01]  /*06c0*/  BSSY.RECONVERGENT B0, `(.L_x_10) ;  /* 0x0000008000007945 */ /* 0x000fe20003800200 */
[----:B--2---:R-:W-:-:S05]  /*06d0*/  LOP3.LUT R10, R5, 0x7f800000, RZ, 0xc0, !PT ;  /* 0x7f800000050a7812 */ /* 0x004fca00078ec0ff */
[----:B------:R-:W-:-:S05]  /*06e0*/  IMAD.IADD R10, R10, 0x1, -R9 ;  /* 0x000000010a0a7824 */ /* 0x000fca00078e0a09 */
[----:B------:R-:W-:-:S13]  /*06f0*/  ISETP.GT.AND P0, PT, R10, 0x4000000, PT ;  /* 0x040000000a00780c */ /* 0x000fda0003f04270 */
[----:B------:R-:W-:Y:S05]  /*0700*/  @P0 BRA `(.L_x_11) ;  /* 0x00000000000c0947 */ /* 0x000fea0003800000 */
[----:B------:R-:W-:-:S13]  /*0710*/  ISETP.GE.AND P0, PT, R10, -0x4000000, PT ;  /* 0xfc0000000a00780c */ /* 0x000fda0003f06270 */
[C---:B------:R-:W-:Y:S01]  /*0720*/  @P0 FADD R5, -R8.reuse, R5 ;  /* 0x0000000508050221 */ /* 0x040fe20000000100 */
[----:B------:R-:W-:-:S07]  /*0730*/  @!P0 FADD R5, -R8, -RZ ;  /* 0x800000ff08058221 */ /* 0x000fce0000000100 */
.L_x_11:
[----:B------:R-:W-:Y:S05]  /*0740*/  BSYNC.RECONVERGENT B0 ;  /* 0x0000000000007941 */ /* 0x000fea0003800200 */
.L_x_10:
[C---:B------:R-:W-:Y:S01]  /*0750*/  IMAD.SHL.U32 R6, R3.reuse, 0x2, RZ ;  /* 0x0000000203067824 */ /* 0x040fe200078e00ff */
[----:B------:R-:W-:Y:S01]  /*0760*/  LOP3.LUT P0, RZ, R3, 0x400000, RZ, 0xc0, !PT ;  /* 0x0040000003ff7812 */ /* 0x000fe2000780c0ff */
[C---:B------:R-:W-:Y:S01]  /*0770*/  IMAD.SHL.U32 R7, R2.reuse, 0x2, RZ ;  /* 0x0000000202077824 */ /* 0x040fe200078e00ff */
[----:B------:R-:W-:Y:S01]  /*0780*/  LOP3.LUT P1, RZ, R2, 0x400000, RZ, 0xc0, !PT ;  /* 0x0040000002ff7812 */ /* 0x000fe2000782c0ff */
[----:B------:R-:W-:Y:S01]  /*0790*/  BSSY.RECONVERGENT B0, `(.L_x_12) ;  /* 0x0000017000007945 */ /* 0x000fe20003800200 */
[----:B------:R-:W-:Y:S02]  /*07a0*/  LOP3.LUT R6, R6, 0xfffffe, RZ, 0xc0, !PT ;  /* 0x00fffffe06067812 */ /* 0x000fe400078ec0ff */
[----:B------:R-:W-:-:S03]  /*07b0*/  LOP3.LUT R7, R7, 0xfffffe, RZ, 0xc0, !PT ;  /* 0x00fffffe07077812 */ /* 0x000fc600078ec0ff */
[----:B------:R-:W-:Y:S02]  /*07c0*/  VIADD R6, R6, 0x800000 ;  /* 0x0080000006067836 */ /* 0x000fe40000000000 */
[----:B------:R-:W-:-:S03]  /*07d0*/  VIADD R10, R7, 0x800000 ;  /* 0x00800000070a7836 */ /* 0x000fc60000000000 */
[----:B------:R-:W-:Y:S02]  /*07e0*/  LEA.HI.SX32 R7, R6, 0x800000, 0x1f ;  /* 0x0080000006077811 */ /* 0x000fe400078ffaff */
[----:B------:R-:W-:Y:S02]  /*07f0*/  LEA.HI.SX32 R13, R10, 0x800000, 0x1f ;  /* 0x008000000a0d7811 */ /* 0x000fe400078ffaff */
[----:B------:R-:W-:Y:S02]  /*0800*/  SEL R11, R6, R7, !P0 ;  /* 0x00000007060b7207 */ /* 0x000fe40004000000 */
[----:B------:R-:W-:Y:S02]  /*0810*/  LOP3.LUT R6, R3, 0x7f800000, RZ, 0xc0, !PT ;  /* 0x7f80000003067812 */ /* 0x000fe400078ec0ff */
[----:B------:R-:W-:Y:S02]  /*0820*/  SEL R10, R10, R13, !P1 ;  /* 0x0000000d0a0a7207 */ /* 0x000fe40004800000 */
[----:B------:R-:W-:-:S02]  /*0830*/  LOP3.LUT R7, R2, 0x7f800000, RZ, 0xc0, !PT ;  /* 0x7f80000002077812 */ /* 0x000fc400078ec0ff */
[----:B------:R-:W-:Y:S02]  /*0840*/  IADD3 R11, PT, PT, R11, R6, R6 ;  /* 0x000000060b0b7210 */ /* 0x000fe40007ffe006 */
[----:B------:R-:W-:-:S03]  /*0850*/  IADD3 R10, PT, PT, R10, R7, R7 ;  /* 0x000000070a0a7210 */ /* 0x000fc60007ffe007 */
[----:B------:R-:W-:Y:S02]  /*0860*/  VIADD R12, R11, 0xc0000000 ;  /* 0xc00000000b0c7836 */ /* 0x000fe40000000000 */
[----:B------:R-:W-:-:S03]  /*0870*/  VIADD R13, R10, 0xc0000000 ;  /* 0xc00000000a0d7836 */ /* 0x000fc60000000000 */
[----:B------:R-:W-:Y:S02]  /*0880*/  LOP3.LUT R10, R12, 0x7f800000, RZ, 0xc0, !PT ;  /* 0x7f8000000c0a7812 */ /* 0x000fe400078ec0ff */
[----:B------:R-:W-:-:S05]  /*0890*/  LOP3.LUT R11, R13, 0x7f800000, RZ, 0xc0, !PT ;  /* 0x7f8000000d0b7812 */ /* 0x000fca00078ec0ff */
[----:B------:R-:W-:-:S05]  /*08a0*/  IMAD.IADD R10, R10, 0x1, -R11 ;  /* 0x000000010a0a7824 */ /* 0x000fca00078e0a0b */
[----:B------:R-:W-:-:S13]  /*08b0*/  ISETP.GT.AND P0, PT, R10, 0x4000000, PT ;  /* 0x040000000a00780c */ /* 0x000fda0003f04270 */
[----:B------:R-:W-:Y:S05]  /*08c0*/  @P0 BRA `(.L_x_13) ;  /* 0x00000000000c0947 */ /* 0x000fea0003800000 */
[----:B------:R-:W-:-:S13]  /*08d0*/  ISETP.GE.AND P0, PT, R10, -0x4000000, PT ;  /* 0xfc0000000a00780c */ /* 0x000fda0003f06270 */
[--C-:B------:R-:W-:Y:S01]  /*08e0*/  @P0 FADD R12, R12, R13.reuse ;  /* 0x0000000d0c0c0221 */ /* 0x100fe20000000000 */
[----:B------:R-:W-:-:S07]  /*08f0*/  @!P0 IMAD.MOV.U32 R12, RZ, RZ, R13 ;  /* 0x000000ffff0c8224 */ /* 0x000fce00078e000d */
.L_x_13:
[----:B------:R-:W-:Y:S05]  /*0900*/  BSYNC.RECONVERGENT B0 ;  /* 0x0000000000007941 */ /* 0x000fea0003800200 */
.L_x_12:
        /* <DEDUP_REMOVED lines=26> */
[----:B------:R-:W-:Y:S01]  /*0ab0*/  @!P0 IMAD.MOV.U32 R13, RZ, RZ, R16 ;  /* 0x000000ffff0d8224 */ /* 0x000fe200078e0010 */
[----:B------:R-:W-:Y:S06]  /*0ac0*/  BRA `(.L_x_16) ;  /* 0x0000000000047947 */ /* 0x000fec0003800000 */
.L_x_15:
[----:B------:R-:W-:-:S07]  /*0ad0*/  IMAD.MOV.U32 R13, RZ, RZ, R15 ;  /* 0x000000ffff0d7224 */ /* 0x000fce00078e000f */
.L_x_16:
[----:B------:R-:W-:Y:S05]  /*0ae0*/  BSYNC.RECONVERGENT B0 ;  /* 0x0000000000007941 */ /* 0x000fea0003800200 */
.L_x_14:
[----:B------:R-:W-:Y:S01]  /*0af0*/  LOP3.LUT R14, R12, 0x7f800000, RZ, 0xc0, !PT ;  /* 0x7f8000000c0e7812 */ /* 0x000fe200078ec0ff */
[----:B------:R-:W-:Y:S01]  /*0b00*/  BSSY.RECONVERGENT B0, `(.L_x_17) ;  /* 0x0000008000007945 */ /* 0x000fe20003800200 */
[----:B------:R-:W-:-:S05]  /*0b10*/  LOP3.LUT R15, R13, 0x7f800000, RZ, 0xc0, !PT ;  /* 0x7f8000000d0f7812 */ /* 0x000fca00078ec0ff */
[----:B------:R-:W-:-:S05]  /*0b20*/  IMAD.IADD R14, R14, 0x1, -R15 ;  /* 0x000000010e0e7824 */ /* 0x000fca00078e0a0f */
[----:B------:R-:W-:-:S13]  /*0b30*/  ISETP.GT.AND P0, PT, R14, 0x4000000, PT ;  /* 0x040000000e00780c */ /* 0x000fda0003f04270 */
[----:B------:R-:W-:Y:S05]  /*0b40*/  @P0 BRA `(.L_x_18) ;  /* 0x00000000000c0947 */ /* 0x000fea0003800000 */
[----:B------:R-:W-:-:S13]  /*0b50*/  ISETP.GE.AND P0, PT, R14, -0x4000000, PT ;  /* 0xfc0000000e00780c */ /* 0x000fda0003f06270 */
[----:B------:R-:W-:Y:S01]  /*0b60*/  @P0 FADD R12, R13, R12 ;  /* 0x0000000c0d0c0221 */ /* 0x000fe20000000000 */
[----:B------:R-:W-:-:S07]  /*0b70*/  @!P0 IMAD.MOV.U32 R12, RZ, RZ, R13 ;  /* 0x000000ffff0c8224 */ /* 0x000fce00078e000d */
.L_x_18:
[----:B------:R-:W-:Y:S05]  /*0b80*/  BSYNC.RECONVERGENT B0 ;  /* 0x0000000000007941 */ /* 0x000fea0003800200 */
.L_x_17:
[C---:B------:R-:W-:Y:S01]  /*0b90*/  IMAD.SHL.U32 R13, R8.reuse, 0x2, RZ ;  /* 0x00000002080d7824 */ /* 0x040fe200078e00ff */
[----:B------:R-:W-:Y:S01]  /*0ba0*/  LOP3.LUT P0, RZ, R8, 0x400000, RZ, 0xc0, !PT ;  /* 0x0040000008ff7812 */ /* 0x000fe2000780c0ff */
[----:B------:R-:W-:Y:S03]  /*0bb0*/  BSSY.RECONVERGENT B0, `(.L_x_19) ;  /* 0x0000012000007945 */ /* 0x000fe60003800200 */
[----:B------:R-:W-:-:S05]  /*0bc0*/  LOP3.LUT R13, R13, 0xfffffe, RZ, 0xc0, !PT ;  /* 0x00fffffe0d0d7812 */ /* 0x000fca00078ec0ff */
[----:B------:R-:W-:-:S05]  /*0bd0*/  VIADD R13, R13, 0x800000 ;  /* 0x008000000d0d7836 */ /* 0x000fca0000000000 */
[----:B------:R-:W-:-:S04]  /*0be0*/  LEA.HI.SX32 R14, R13, 0x800000, 0x1f ;  /* 0x008000000d0e7811 */ /* 0x000fc800078ffaff */
[----:B------:R-:W-:Y:S01]  /*0bf0*/  SEL R14, R13, R14, !P0 ;  /* 0x0000000e0d0e7207 */ /* 0x000fe20004000000 */
[----:B------:R-:W-:-:S03]  /*0c00*/  IMAD.IADD R13, R6, 0x1, -R7 ;  /* 0x00000001060d7824 */ /* 0x000fc600078e0a07 */
[----:B------:R-:W-:Y:S01]  /*0c10*/  IADD3 R14, PT, PT, R14, R9, R9 ;  /* 0x000000090e0e7210 */ /* 0x000fe20007ffe009 */
[----:B------:R-:W-:Y:S01]  /*0c20*/  IMAD.MOV.U32 R9, RZ, RZ, 0x3ff0e560 ;  /* 0x3ff0e560ff097424 */ /* 0x000fe200078e00ff */
[----:B------:R-:W-:-:S03]  /*0c30*/  ISETP.GT.AND P0, PT, R13, 0x4000000, PT ;  /* 0x040000000d00780c */ /* 0x000fc60003f04270 */
[----:B------:R-:W-:-:S04]  /*0c40*/  VIADD R14, R14, 0xc0000000 ;  /* 0xc00000000e0e7836 */ /* 0x000fc80000000000 */
[----:B------:R-:W-:-:S04]  /*0c50*/  FFMA R7, R14, -R9, 2.8229999542236328125 ;  /* 0x4034ac080e077423 */ /* 0x000fc80000000809 */
[----:B------:R-:W-:Y:S02]  /*0c60*/  FMUL R6, R7, R12 ;  /* 0x0000000c07067220 */ /* 0x000fe40000400000 */
[----:B------:R-:W-:Y:S05]  /*0c70*/  @P0 BRA `(.L_x_20) ;  /* 0x0000000000100947 */ /* 0x000fea0003800000 */
[----:B------:R-:W-:-:S13]  /*0c80*/  ISETP.GE.AND P0, PT, R13, -0x4000000, PT ;  /* 0xfc0000000d00780c */ /* 0x000fda0003f06270 */
[----:B------:R-:W-:Y:S01]  /*0c90*/  @P0 FADD R7, R2, R3 ;  /* 0x0000000302070221 */ /* 0x000fe20000000000 */
[----:B------:R-:W-:Y:S01]  /*0ca0*/  @!P0 IMAD.MOV.U32 R7, RZ, RZ, R2 ;  /* 0x000000ffff078224 */ /* 0x000fe200078e0002 */
[----:B------:R-:W-:Y:S06]  /*0cb0*/  BRA `(.L_x_21) ;  /* 0x0000000000047947 */ /* 0x000fec0003800000 */
.L_x_20:
[----:B------:R-:W-:-:S07]  /*0cc0*/  IMAD.MOV.U32 R7, RZ, RZ, R3 ;  /* 0x000000ffff077224 */ /* 0x000fce00078e0003 */
.L_x_21:
[----:B------:R-:W-:Y:S05]  /*0cd0*/  BSYNC.RECONVERGENT B0 ;  /* 0x0000000000007941 */ /* 0x000fea0003800200 */
.L_x_19:
[----:B------:R-:W-:Y:S01]  /*0ce0*/  IMAD.IADD R10, R10, 0x1, -R11 ;  /* 0x000000010a0a7824 */ /* 0x000fe200078e0a0b */
[----:B------:R-:W-:Y:S04]  /*0cf0*/  BSSY.RECONVERGENT B0, `(.L_x_22) ;  /* 0x0000008000007945 */ /* 0x000fe80003800200 */
[----:B------:R-:W-:-:S13]  /*0d00*/  ISETP.GT.AND P0, PT, R10, 0x4000000, PT ;  /* 0x040000000a00780c */ /* 0x000fda0003f04270 */
[----:B------:R-:W-:Y:S05]  /*0d10*/  @P0 BRA `(.L_x_23) ;  /* 0x0000000000100947 */ /* 0x000fea0003800000 */
[----:B------:R-:W-:-:S13]  /*0d20*/  ISETP.GE.AND P0, PT, R10, -0x4000000, PT ;  /* 0xfc0000000a00780c */ /* 0x000fda0003f06270 */
[----:B------:R-:W-:Y:S01]  /*0d30*/  @P0 FADD R10, R5, R0 ;  /* 0x00000000050a0221 */ /* 0x000fe20000000000 */
[----:B------:R-:W-:Y:S01]  /*0d40*/  @!P0 IMAD.MOV.U32 R10, RZ, RZ, R5 ;  /* 0x000000ffff0a8224 */ /* 0x000fe200078e0005 */
[----:B------:R-:W-:Y:S06]  /*0d50*/  BRA `(.L_x_24) ;  /* 0x0000000000047947 */ /* 0x000fec0003800000 */
.L_x_23:
[----:B------:R-:W-:-:S07]  /*0d60*/  IMAD.MOV.U32 R10, RZ, RZ, R0 ;  /* 0x000000ffff0a7224 */ /* 0x000fce00078e0000 */
.L_x_24:
[----:B------:R-:W-:Y:S05]  /*0d70*/  BSYNC.RECONVERGENT B0 ;  /* 0x0000000000007941 */ /* 0x000fea0003800200 */
.L_x_22:
        /* <DEDUP_REMOVED lines=9> */
.L_x_26:
[----:B------:R-:W-:Y:S05]  /*0e10*/  BSYNC.RECONVERGENT B0 ;  /* 0x0000000000007941 */ /* 0x000fea0003800200 */
.L_x_25:
[----:B------:R-:W-:Y:S01]  /*0e20*/  FFMA R8, R8, -R9, 2.8229999542236328125 ;  /* 0x4034ac0808087423 */ /* 0x000fe20000000809 */
[----:B------:R-:W-:Y:S03]  /*0e30*/  BSSY.RECONVERGENT B0, `(.L_x_27) ;  /* 0x000003c000007945 */ /* 0x000fe60003800200 */
[----:B------:R-:W-:-:S05]  /*0e40*/  FMUL R13, R8, R7 ;  /* 0x00000007080d7220 */ /* 0x000fca0000400000 */
[C---:B------:R-:W-:Y:S02]  /*0e50*/  LOP3.LUT R11, R13.reuse, 0x7fffff, RZ, 0xc0, !PT ;  /* 0x007fffff0d0b7812 */ /* 0x040fe400078ec0ff */
[----:B------:R-:W-:Y:S02]  /*0e60*/  LOP3.LUT P0, RZ, R13, 0x400000, RZ, 0xc0, !PT ;  /* 0x004000000dff7812 */ /* 0x000fe4000780c0ff */
[C---:B------:R-:W-:Y:S01]  /*0e70*/  LEA R7, R11.reuse, 0x800000, 0x1 ;  /* 0x008000000b077811 */ /* 0x040fe200078e08ff */
[----:B------:R-:W-:Y:S01]  /*0e80*/  VIADD R11, R11, 0x800000 ;  /* 0x008000000b0b7836 */ /* 0x000fe20000000000 */
[----:B------:R-:W-:Y:S02]  /*0e90*/  LOP3.LUT R12, R13, 0x7f800000, RZ, 0xc0, !PT ;  /* 0x7f8000000d0c7812 */ /* 0x000fe400078ec0ff */
[----:B------:R-:W-:Y:S02]  /*0ea0*/  LEA.HI.SX32 R8, R7, 0x800000, 0x1f ;  /* 0x0080000007087811 */ /* 0x000fe400078ffaff */
[----:B------:R-:W-:-:S02]  /*0eb0*/  LOP3.LUT R13, R13, 0x3e800000, RZ, 0x3c, !PT ;  /* 0x3e8000000d0d7812 */ /* 0x000fc400078e3cff */
[----:B------:R-:W-:Y:S02]  /*0ec0*/  SEL R8, R7, R8, !P0 ;  /* 0x0000000807087207 */ /* 0x000fe40004000000 */
[----:B------:R-:W0:Y:S02]  /*0ed0*/  LDC R7, c[0x0][0x3d8] ;  /* 0x0000f600ff077b82 */ /* 0x000e240000000800 */
[--C-:B------:R-:W-:Y:S02]  /*0ee0*/  IADD3 R8, PT, PT, R8, R12, R12.reuse ;  /* 0x0000000c08087210 */ /* 0x100fe40007ffe00c */
[----:B------:R-:W-:-:S03]  /*0ef0*/  IADD3 R12, PT, PT, R11, 0x3e800000, R12 ;  /* 0x3e8000000b0c7810 */ /* 0x000fc60007ffe00c */
[----:B------:R-:W-:-:S05]  /*0f00*/  VIADD R10, R8, 0xc0000000 ;  /* 0xc0000000080a7836 */ /* 0x000fca0000000000 */
[----:B------:R-:W-:-:S05]  /*0f10*/  LOP3.LUT R8, R10, 0x7fffff, RZ, 0xc0, !PT ;  /* 0x007fffff0a087812 */ /* 0x000fca00078ec0ff */
[C---:B------:R-:W-:Y:S02]  /*0f20*/  VIADD R14, R8.reuse, 0x5a4fdf ;  /* 0x005a4fdf080e7836 */ /* 0x040fe40000000000 */
[----:B------:R-:W-:Y:S02]  /*0f30*/  VIADD R11, R8, 0xda4fdf ;  /* 0x00da4fdf080b7836 */ /* 0x000fe40000000000 */
[----:B------:R-:W-:Y:S01]  /*0f40*/  VIADD R8, R12, 0xc0000000 ;  /* 0xc00000000c087836 */ /* 0x000fe20000000000 */
[----:B------:R-:W-:Y:S02]  /*0f50*/  LOP3.LUT P0, RZ, R14, 0x800000, RZ, 0xc0, !PT ;  /* 0x008000000eff7812 */ /* 0x000fe4000780c0ff */
[----:B------:R-:W-:Y:S02]  /*0f60*/  LEA.HI.SX32 R12, R11, 0x800000, 0x1f ;  /* 0x008000000b0c7811 */ /* 0x000fe400078ffaff */
[----:B------:R-:W-:Y:S02]  /*0f70*/  LOP3.LUT R14, R8, 0x80000000, R13, 0xf8, !PT ;  /* 0x80000000080e7812 */ /* 0x000fe400078ef80d */
[----:B------:R-:W-:-:S02]  /*0f80*/  LOP3.LUT R8, R6, 0x7fffff, RZ, 0xc0, !PT ;  /* 0x007fffff06087812 */ /* 0x000fc400078ec0ff */
[----:B------:R-:W-:Y:S02]  /*0f90*/  SEL R13, R11, R12, !P0 ;  /* 0x0000000c0b0d7207 */ /* 0x000fe40004000000 */
[----:B------:R-:W-:Y:S01]  /*0fa0*/  LOP3.LUT R12, R6, 0x7f800000, RZ, 0xc0, !PT ;  /* 0x7f800000060c7812 */ /* 0x000fe200078ec0ff */
[----:B------:R-:W-:Y:S02]  /*0fb0*/  VIADD R11, R8, 0x800000 ;  /* 0x00800000080b7836 */ /* 0x000fe40000000000 */
[----:B------:R-:W-:Y:S01]  /*0fc0*/  FADD R8, R14, 1 ;  /* 0x3f8000000e087421 */ /* 0x000fe20000000000 */
[----:B------:R-:W-:Y:S02]  /*0fd0*/  LOP3.LUT R14, R10, 0x7f800000, RZ, 0xc0, !PT ;  /* 0x7f8000000a0e7812 */ /* 0x000fe400078ec0ff */
[----:B------:R-:W-:Y:S02]  /*0fe0*/  LOP3.LUT R6, R6, 0x3f000000, RZ, 0x3c, !PT ;  /* 0x3f00000006067812 */ /* 0x000fe400078e3cff */
[----:B------:R-:W-:Y:S01]  /*0ff0*/  IADD3 R11, PT, PT, R11, 0x3f000000, R12 ;  /* 0x3f0000000b0b7810 */ /* 0x000fe20007ffe00c */
[----:B------:R-:W-:Y:S01]  /*1000*/  IMAD.SHL.U32 R12, R8, 0x2, RZ ;  /* 0x00000002080c7824 */ /* 0x000fe200078e00ff */
[----:B------:R-:W-:-:S02]  /*1010*/  IADD3 R13, PT, PT, R13, 0x41800000, R14 ;  /* 0x418000000d0d7810 */ /* 0x000fc40007ffe00e */
[----:B------:R-:W-:Y:S01]  /*1020*/  LOP3.LUT R10, R10, 0xc1da4fdf, RZ, 0x3c, !PT ;  /* 0xc1da4fdf0a0a7812 */ /* 0x000fe200078e3cff */
[----:B------:R-:W-:Y:S01]  /*1030*/  VIADD R11, R11, 0xc0000000 ;  /* 0xc00000000b0b7836 */ /* 0x000fe20000000000 */
[----:B------:R-:W-:Y:S01]  /*1040*/  LOP3.LUT R14, R12, 0xfffffe, RZ, 0xc0, !PT ;  /* 0x00fffffe0c0e7812 */ /* 0x000fe200078ec0ff */
[----:B------:R-:W-:Y:S01]  /*1050*/  VIADD R13, R13, 0xc0000000 ;  /* 0xc00000000d0d7836 */ /* 0x000fe20000000000 */
[----:B------:R-:W-:Y:S02]  /*1060*/  LOP3.LUT P0, RZ, R8, 0x400000, RZ, 0xc0, !PT ;  /* 0x0040000008ff7812 */ /* 0x000fe4000780c0ff */
[----:B------:R-:W-:Y:S01]  /*1070*/  LOP3.LUT R12, R11, 0x80000000, R6, 0xf8, !PT ;  /* 0x800000000b0c7812 */ /* 0x000fe200078ef806 */
[----:B------:R-:W-:Y:S01]  /*1080*/  VIADD R14, R14, 0x800000 ;  /* 0x008000000e0e7836 */ /* 0x000fe20000000000 */
[----:B------:R-:W-:Y:S01]  /*1090*/  LOP3.LUT R17, R13, 0x80000000, R10, 0xf8, !PT ;  /* 0x800000000d117812 */ /* 0x000fe200078ef80a */
[----:B0-----:R-:W-:Y:S01]  /*10a0*/  FADD R6, R7, 1 ;  /* 0x3f80000007067421 */ /* 0x001fe20000000000 */
[----:B------:R-:W-:-:S02]  /*10b0*/  LOP3.LUT R10, R12, 0x7f800000, RZ, 0xc0, !PT ;  /* 0x7f8000000c0a7812 */ /* 0x000fc400078ec0ff */
[C---:B------:R-:W-:Y:S02]  /*10c0*/  LEA.HI.SX32 R13, R14.reuse, 0x800000, 0x1f ;  /* 0x008000000e0d7811 */ /* 0x040fe400078ffaff */
[----:B------:R-:W-:Y:S02]  /*10d0*/  LOP3.LUT R11, R17, 0x7f800000, RZ, 0xc0, !PT ;  /* 0x7f800000110b7812 */ /* 0x000fe400078ec0ff */
[----:B------:R-:W-:Y:S02]  /*10e0*/  SEL R13, R14, R13, !P0 ;  /* 0x0000000d0e0d7207 */ /* 0x000fe40004000000 */
[----:B------:R-:W-:Y:S01]  /*10f0*/  LOP3.LUT R16, R7, 0x7fffff, RZ, 0xc0, !PT ;  /* 0x007fffff07107812 */ /* 0x000fe200078ec0ff */
[----:B------:R-:W-:Y:S01]  /*1100*/  IMAD.IADD R14, R10, 0x1, -R11 ;  /* 0x000000010a0e7824 */ /* 0x000fe200078e0a0b */
[----:B------:R-:W-:Y:S02]  /*1110*/  LOP3.LUT R15, R6, 0x7fffff, RZ, 0xc0, !PT ;  /* 0x007fffff060f7812 */ /* 0x000fe400078ec0ff */
[----:B------:R-:W-:-:S02]  /*1120*/  LOP3.LUT R8, R8, 0x7f800000, RZ, 0xc0, !PT ;  /* 0x7f80000008087812 */ /* 0x000fc400078ec0ff */
[----:B------:R-:W-:Y:S01]  /*1130*/  ISETP.GT.AND P0, PT, R14, 0x4000000, PT ;  /* 0x040000000e00780c */ /* 0x000fe20003f04270 */
[----:B------:R-:W-:Y:S01]  /*1140*/  IMAD.IADD R15, R15, 0x1, R16 ;  /* 0x000000010f0f7824 */ /* 0x000fe200078e0210 */
[----:B------:R-:W-:-:S04]  /*1150*/  IADD3 R13, PT, PT, R13, R8, R8 ;  /* 0x000000080d0d7210 */ /* 0x000fc80007ffe008 */
[C---:B------:R-:W-:Y:S01]  /*1160*/  LOP3.LUT P1, RZ, R15.reuse, 0x800000, RZ, 0xc0, !PT ;  /* 0x008000000fff7812 */ /* 0x040fe2000782c0ff */
[----:B------:R-:W-:Y:S02]  /*1170*/  VIADD R15, R15, 0x800000 ;  /* 0x008000000f0f7836 */ /* 0x000fe40000000000 */
[----:B------:R-:W-:-:S03]  /*1180*/  VIADD R8, R13, 0xc0000000 ;  /* 0xc00000000d087836 */ /* 0x000fc60000000000 */
[----:B------:R-:W-:Y:S01]  /*1190*/  LEA.HI.SX32 R10, R15, 0x800000, 0x1f ;  /* 0x008000000f0a7811 */ /* 0x000fe200078ffaff */
[----:B------:R-:W-:Y:S01]  /*11a0*/  FFMA R11, R8, -R9, 2.8229999542236328125 ;  /* 0x4034ac08080b7423 */ /* 0x000fe20000000809 */
[----:B------:R-:W-:Y:S06]  /*11b0*/  @P0 BRA `(.L_x_28) ;  /* 0x00000000000c0947 */ /* 0x000fec0003800000 */
[----:B------:R-:W-:-:S13]  /*11c0*/  ISETP.GE.AND P0, PT, R14, -0x4000000, PT ;  /* 0xfc0000000e00780c */ /* 0x000fda0003f06270 */
[C---:B------:R-:W-:Y:S01]  /*11d0*/  @P0 FADD R12, -R17.reuse, R12 ;  /* 0x0000000c110c0221 */ /* 0x040fe20000000100 */
[----:B------:R-:W-:-:S07]  /*11e0*/  @!P0 FADD R12, -R17, -RZ ;  /* 0x800000ff110c8221 */ /* 0x000fce0000000100 */
.L_x_28:
[----:B------:R-:W-:Y:S05]  /*11f0*/  BSYNC.RECONVERGENT B0 ;  /* 0x0000000000007941 */ /* 0x000fea0003800200 */
.L_x_27:
[----:B------:R-:W-:Y:S01]  /*1200*/  FMUL R12, R11, R12 ;  /* 0x0000000c0b0c7220 */ /* 0x000fe20000400000 */
[----:B------:R-:W-:Y:S01]  /*1210*/  LOP3.LUT R11, R7, 0x7f800000, RZ, 0xc0, !PT ;  /* 0x7f800000070b7812 */ /* 0x000fe200078ec0ff */
[----:B------:R-:W-:Y:S01]  /*1220*/  BSSY.RECONVERGENT B0, `(.L_x_29) ;  /* 0x000000f000007945 */ /* 0x000fe20003800200 */
[----:B------:R-:W-:Y:S02]  /*1230*/  SEL R10, R15, R10, !P1 ;  /* 0x0000000a0f0a7207 */ /* 0x000fe40004800000 */
[----:B------:R-:W-:Y:S02]  /*1240*/  LOP3.LUT R8, R12, 0x7f800000, RZ, 0xc0, !PT ;  /* 0x7f8000000c087812 */ /* 0x000fe400078ec0ff */
[----:B------:R-:W-:-:S03]  /*1250*/  LOP3.LUT R13, R6, 0x7f800000, RZ, 0xc0, !PT ;  /* 0x7f800000060d7812 */ /* 0x000fc600078ec0ff */
[----:B------:R-:W-:Y:S01]  /*1260*/  IMAD.IADD R8, R8, 0x1, -R11 ;  /* 0x0000000108087824 */ /* 0x000fe200078e0a0b */
[----:B------:R-:W-:Y:S02]  /*1270*/  IADD3 R10, PT, PT, R10, R11, R13 ;  /* 0x0000000b0a0a7210 */ /* 0x000fe40007ffe00d */
[----:B------:R-:W-:Y:S02]  /*1280*/  LOP3.LUT R11, R6, 0x80000000, R7, 0x48, !PT ;  /* 0x80000000060b7812 */ /* 0x000fe400078e4807 */
[----:B------:R-:W-:Y:S01]  /*1290*/  ISETP.GT.AND P0, PT, R8, 0x4000000, PT ;  /* 0x040000000800780c */ /* 0x000fe20003f04270 */
[----:B------:R-:W-:-:S05]  /*12a0*/  VIADD R10, R10, 0xc0000000 ;  /* 0xc00000000a0a7836 */ /* 0x000fca0000000000 */
[----:B------:R-:W-:-:S05]  /*12b0*/  LOP3.LUT R10, R10, R11, RZ, 0xfc, !PT ;  /* 0x0000000b0a0a7212 */ /* 0x000fca00078efcff */
[----:B------:R-:W-:Y:S02]  /*12c0*/  FFMA R11, R10, -R9, 2.8229999542236328125 ;  /* 0x4034ac080a0b7423 */ /* 0x000fe40000000809 */
[----:B------:R-:W-:Y:S05]  /*12d0*/  @P0 BRA `(.L_x_30) ;  /* 0x00000000000c0947 */ /* 0x000fea0003800000 */
[----:B------:R-:W-:-:S13]  /*12e0*/  ISETP.GE.AND P0, PT, R8, -0x4000000, PT ;  /* 0xfc0000000800780c */ /* 0x000fda0003f06270 */
[----:B------:R-:W-:Y:S01]  /*12f0*/  @P0 FADD R12, R12, -R7 ;  /* 0x800000070c0c0221 */ /* 0x000fe20000000000 */
[----:B------:R-:W-:-:S07]  /*1300*/  @!P0 FADD R12, -R7, -RZ ;  /* 0x800000ff070c8221 */ /* 0x000fce0000000100 */
.L_x_30:
[----:B------:R-:W-:Y:S05]  /*1310*/  BSYNC.RECONVERGENT B0 ;  /* 0x0000000000007941 */ /* 0x000fea0003800200 */
.L_x_29:
[----:B------:R-:W-:Y:S01]  /*1320*/  FMUL R11, R11, R12 ;  /* 0x0000000c0b0b7220 */ /* 0x000fe20000400000 */
[----:B------:R-:W-:Y:S04]  /*1330*/  BSSY.RECONVERGENT B0, `(.L_x_31) ;  /* 0x000000a000007945 */ /* 0x000fe80003800200 */
[----:B------:R-:W-:-:S04]  /*1340*/  LOP3.LUT R6, R11, 0x7f800000, RZ, 0xc0, !PT ;  /* 0x7f8000000b067812 */ /* 0x000fc800078ec0ff */
[----:B------:R-:W-:-:S04]  /*1350*/  IADD3 R6, PT, PT, -R6, 0x3f800000, RZ ;  /* 0x3f80000006067810 */ /* 0x000fc80007ffe1ff */
[----:B------:R-:W-:-:S13]  /*1360*/  ISETP.GT.AND P0, PT, R6, 0x4000000, PT ;  /* 0x040000000600780c */ /* 0x000fda0003f04270 */
[----:B------:R-:W-:Y:S05]  /*1370*/  @P0 BRA `(.L_x_32) ;  /* 0x0000000000100947 */ /* 0x000fea0003800000 */
[----:B------:R-:W-:-:S13]  /*1380*/  ISETP.GE.AND P0, PT, R6, -0x4000000, PT ;  /* 0xfc0000000600780c */ /* 0x000fda0003f06270 */
[----:B------:R-:W-:Y:S01]  /*1390*/  @P0 FADD R8, R11, 1 ;  /* 0x3f8000000b080421 */ /* 0x000fe20000000000 */
[----:B------:R-:W-:Y:S01]  /*13a0*/  @!P0 IMAD.MOV.U32 R8, RZ, RZ, R11 ;  /* 0x000000ffff088224 */ /* 0x000fe200078e000b */
[----:B------:R-:W-:Y:S06]  /*13b0*/  BRA `(.L_x_33) ;  /* 0x0000000000047947 */ /* 0x000fec0003800000 */
.L_x_32:
[----:B------:R-:W-:-:S07]  /*13c0*/  IMAD.MOV.U32 R8, RZ, RZ, 0x3f800000 ;  /* 0x3f800000ff087424 */ /* 0x000fce00078e00ff */
.L_x_33:
[----:B------:R-:W-:Y:S05]  /*13d0*/  BSYNC.RECONVERGENT B0 ;  /* 0x0000000000007941 */ /* 0x000fea0003800200 */
.L_x_31:
[----:B------:R-:W0:Y:S01]  /*13e0*/  LDC.64 R14, c[0x0][0x3b8] ;  /* 0x0000ee00ff0e7b82 */ /* 0x000e220000000a00 */
[----:B------:R-:W-:-:S05]  /*13f0*/  FFMA R18, R8, -R9, 2.8229999542236328125 ;  /* 0x4034ac0808127423 */ /* 0x000fca0000000809 */
[----:B------:R-:W-:Y:S02]  /*1400*/  FSETP.GEU.AND P0, PT, R18, RZ, PT ;  /* 0x000000ff1200720b */ /* 0x000fe40003f0e000 */
[----:B------:R-:W1:Y:S08]  /*1410*/  LDC.64 R16, c[0x0][0x3c0] ;  /* 0x0000f000ff107b82 */ /* 0x000e700000000a00 */
[----:B------:R-:W2:Y:S08]  /*1420*/  LDC.64 R12, c[0x0][0x3d0] ;  /* 0x0000f400ff0c7b82 */ /* 0x000eb00000000a00 */
[----:B------:R-:W3:Y:S01]  /*1430*/  LDC.64 R10, c[0x0][0x3c8] ;  /* 0x0000f200ff0a7b82 */ /* 0x000ee20000000a00 */
[----:B0-----:R-:W-:-:S05]  /*1440*/  IMAD.WIDE R8, R4, 0x4, R14 ;  /* 0x0000000404087825 */ /* 0x001fca00078e020e */
[----:B------:R-:W-:Y:S02]  /*1450*/  STG.E desc[UR4][R8.64], R3 ;  /* 0x0000000308007986 */ /* 0x000fe4000c101904 */
[----:B------:R-:W0:Y:S01]  /*1460*/  LDC.64 R6, c[0x0][0x3e0] ;  /* 0x0000f800ff067b82 */ /* 0x000e220000000a00 */
[----:B-1----:R-:W-:Y:S01]  /*1470*/  IMAD.WIDE R14, R4, 0x4, R16 ;  /* 0x00000004040e7825 */ /* 0x002fe200078e0210 */
[----:B------:R-:W-:-:S03]  /*1480*/  @P0 FMNMX.NAN R17, R18, 1, PT ;  /* 0x3f80000012110809 */ /* 0x000fc60003820000 */
[----:B------:R-:W-:Y:S01]  /*1490*/  @!P0 IMAD.MOV.U32 R17, RZ, RZ, RZ ;  /* 0x000000ffff118224 */ /* 0x000fe200078e00ff */
[----:B------:R-:W-:Y:S01]  /*14a0*/  STG.E desc[UR4][R14.64], R2 ;  /* 0x000000020e007986 */ /* 0x000fe2000c101904 */
[----:B--2---:R-:W-:-:S05]  /*14b0*/  IMAD.WIDE R12, R4, 0x4, R12 ;  /* 0x00000004040c7825 */ /* 0x004fca00078e020c */
[----:B------:R-:W-:Y:S01]  /*14c0*/  STG.E desc[UR4][R12.64], R0 ;  /* 0x000000000c007986 */ /* 0x000fe2000c101904 */
[----:B---3--:R-:W-:-:S05]  /*14d0*/  IMAD.WIDE R10, R4, 0x4, R10 ;  /* 0x00000004040a7825 */ /* 0x008fca00078e020a */
[----:B------:R-:W-:Y:S01]  /*14e0*/  STG.E desc[UR4][R10.64], R5 ;  /* 0x000000050a007986 */ /* 0x000fe2000c101904 */
[----:B0-----:R-:W-:-:S05]  /*14f0*/  IMAD.WIDE R6, R4, 0x4, R6 ;  /* 0x0000000404067825 */ /* 0x001fca00078e0206 */
[----:B------:R-:W-:Y:S01]  /*1500*/  STG.E desc[UR4][R6.64], R17 ;  /* 0x0000001106007986 */ /* 0x000fe2000c101904 */
[----:B------:R-:W-:Y:S05]  /*1510*/  EXIT ;  /* 0x000000000000794d */ /* 0x000fea0003800000 */
.L_x_34:
        /* <DEDUP_REMOVED lines=14> */
.L_x_63:


//--------------------- .text._Z6reduceliiPfS_    --------------------------
	.section	.text._Z6reduceliiPfS_,"ax",@progbits
	.align	128
.text._Z6reduceliiPfS_:
        .type           _Z6reduceliiPfS_,@function
        .size           _Z6reduceliiPfS_,(.L_x_64 - _Z6reduceliiPfS_)
        .other          _Z6reduceliiPfS_,@"STO_CUDA_ENTRY STV_DEFAULT"
_Z6reduceliiPfS_:
[----:B------:R-:W-:Y:S01]  /*0000*/  LDC R1, c[0x0][0x37c] ;  /* 0x0000df00ff017b82 */ /* 0x000fe20000000800 */
[----:B------:R-:W0:Y:S07]  /*0010*/  S2R R8, SR_CTAID.X ;  /* 0x0000000000087919 */ /* 0x000e2e0000002500 */
[----:B------:R-:W1:Y:S01]  /*0020*/  LDC R14, c[0x0][0x388] ;  /* 0x0000e200ff0e7b82 */ /* 0x000e620000000800 */
[----:B------:R-:W2:Y:S01]  /*0030*/  LDCU UR7, c[0x0][0x38c] ;  /* 0x00007180ff0777ac */ /* 0x000ea20008000800 */
[----:B------:R-:W0:Y:S01]  /*0040*/  S2R R5, SR_TID.X ;  /* 0x0000000000057919 */ /* 0x000e220000002100 */
[----:B------:R-:W3:Y:S05]  /*0050*/  LDCU.64 UR8, c[0x0][0x358] ;  /* 0x00006b00ff0877ac */ /* 0x000eea0008000a00 */
[----:B------:R-:W4:Y:S08]  /*0060*/  LDC.64 R2, c[0x0][0x390] ;  /* 0x0000e400ff027b82 */ /* 0x000f300000000a00 */
[----:B------:R-:W5:Y:S01]  /*0070*/  LDC.64 R6, c[0x0][0x398] ;  /* 0x0000e600ff067b82 */ /* 0x000f620000000a00 */
[----:B0-----:R-:W-:-:S05]  /*0080*/  IMAD R0, R8, 0x200, R5 ;  /* 0x0000020008007824 */ /* 0x001fca00078e0205 */
[----:B-1----:R-:W-:-:S13]  /*0090*/  ISETP.GE.AND P0, PT, R0, R14, PT ;  /* 0x0000000e0000720c */ /* 0x002fda0003f06270 */
[----:B--2---:R-:W-:-:S04]  /*00a0*/  @!P0 IMAD R13, R0, UR7, RZ ;  /* 0x00000007000d8c24 */ /* 0x004fc8000f8e02ff */
[----:B----4-:R-:W-:-:S04]  /*00b0*/  @!P0 IMAD.WIDE R10, R13, 0x4, R2 ;  /* 0x000000040d0a8825 */ /* 0x010fc800078e0202 */
[----:B-----5:R-:W-:Y:S02]  /*00c0*/  @!P0 IMAD.WIDE R12, R13, 0x4, R6 ;  /* 0x000000040d0c8825 */ /* 0x020fe400078e0206 */
[----:B---3--:R-:W2:Y:S04]  /*00d0*/  @!P0 LDG.E R11, desc[UR8][R10.64] ;  /* 0x000000080a0b8981 */ /* 0x008ea8000c1e1900 */
[----:B------:R0:W3:Y:S01]  /*00e0*/  @!P0 LDG.E R13, desc[UR8][R12.64] ;  /* 0x000000080c0d8981 */ /* 0x0000e2000c1e1900 */
[----:B------:R-:W1:Y:S01]  /*00f0*/  S2UR UR6, SR_CgaCtaId ;  /* 0x00000000000679c3 */ /* 0x000e620000008800 */
[----:B------:R-:W-:Y:S02]  /*0100*/  UMOV UR4, 0x400 ;  /* 0x0000040000047882 */ /* 0x000fe40000000000 */
[----:B------:R-:W-:-:S05]  /*0110*/  UIADD3 UR5, UPT, UPT, UR4, 0x800, URZ ;  /* 0x0000080004057890 */ /* 0x000fca000fffe0ff */
[----:B------:R-:W4:Y:S01]  /*0120*/  LDC R9, c[0x0][0x370] ;  /* 0x0000dc00ff097b82 */ /* 0x000f220000000800 */
[----:B0-----:R-:W-:-:S04]  /*0130*/  IMAD R12, R8, UR7, RZ ;  /* 0x00000007080c7c24 */ /* 0x001fc8000f8e02ff */
[----:B------:R-:W-:-:S04]  /*0140*/  IMAD.SHL.U32 R15, R12, 0x200, RZ ;  /* 0x000002000c0f7824 */ /* 0x000fc800078e00ff */
[----:B------:R-:W-:-:S04]  /*0150*/  IMAD.WIDE R2, R15, 0x4, R2 ;  /* 0x000000040f027825 */ /* 0x000fc800078e0202 */
[----:B------:R-:W-:Y:S01]  /*0160*/  IMAD.WIDE R6, R15, 0x4, R6 ;  /* 0x000000040f067825 */ /* 0x000fe200078e0206 */
[----:B-1----:R-:W-:Y:S02]  /*0170*/  ULEA UR4, UR6, UR4, 0x18 ;  /* 0x0000000406047291 */ /* 0x002fe4000f8ec0ff */
[----:B------:R-:W-:-:S04]  /*0180*/  ULEA UR5, UR6, UR5, 0x18 ;  /* 0x0000000506057291 */ /* 0x000fc8000f8ec0ff */
[----:B------:R-:W-:Y:S01]  /*0190*/  LEA R4, R5, UR4, 0x2 ;  /* 0x0000000405047c11 */ /* 0x000fe2000f8e10ff */
[----:B----4-:R-:W-:Y:S01]  /*01a0*/  IMAD R9, R9, -0x200, R14 ;  /* 0xfffffe0009097824 */ /* 0x010fe200078e020e */
[----:B------:R-:W-:-:S03]  /*01b0*/  LEA R0, R5, UR5, 0x2 ;  /* 0x0000000505007c11 */ /* 0x000fc6000f8e10ff */
[----:B------:R-:W-:Y:S01]  /*01c0*/  VIADD R10, R9, 0x200 ;  /* 0x00000200090a7836 */ /* 0x000fe20000000000 */
[----:B--2---:R0:W-:Y:S04]  /*01d0*/  @!P0 STS [R4], R11 ;  /* 0x0000000b04008388 */ /* 0x0041e80000000800 */
[----:B---3--:R0:W-:Y:S01]  /*01e0*/  @!P0 STS [R0], R13 ;  /* 0x0000000d00008388 */ /* 0x0081e20000000800 */
[----:B------:R-:W-:Y:S01]  /*01f0*/  BAR.SYNC.DEFER_BLOCKING 0x0 ;  /* 0x0000000000007b1d */ /* 0x000fe20000010000 */
[----:B------:R-:W-:-:S13]  /*0200*/  ISETP.NE.AND P0, PT, R10, 0x200, PT ;  /* 0x000002000a00780c */ /* 0x000fda0003f05270 */
[----:B0-----:R-:W-:Y:S05]  /*0210*/  @!P0 BRA `(.L_x_35) ;  /* 0x0000001000088947 */ /* 0x001fea0003800000 */
[----:B------:R-:W0:Y:S02]  /*0220*/  LDCU UR6, c[0x0][0x370] ;  /* 0x00006e00ff0677ac */ /* 0x000e240008000800 */
[----:B0-----:R-:W-:-:S06]  /*0230*/  UIADD3 UR6, UPT, UPT, UR6, -0x1, URZ ;  /* 0xffffffff06067890 */ /* 0x001fcc000fffe0ff */
[----:B------:R-:W-:-:S13]  /*0240*/  ISETP.NE.AND P0, PT, R8, UR6, PT ;  /* 0x0000000608007c0c */ /* 0x000fda000bf05270 */
[----:B------:R-:W-:Y:S05]  /*0250*/  @!P0 BRA `(.L_x_36) ;  /* 0x00000004008c8947 */ /* 0x000fea0003800000 */
[----:B------:R-:W-:-:S04]  /*0260*/  IADD3 R10, PT, PT, R5, 0x1, RZ ;  /* 0x00000001050a7810 */ /* 0x000fc80007ffe0ff */
[C---:B------:R-:W-:Y:S02]  /*0270*/  LOP3.LUT R8, R10.reuse, 0x1, RZ, 0xc0, !PT ;  /* 0x000000010a087812 */ /* 0x040fe400078ec0ff */
[----:B------:R-:W-:Y:S02]  /*0280*/  LOP3.LUT P0, RZ, R10, 0x3, RZ, 0xc0, !PT ;  /* 0x000000030aff7812 */ /* 0x000fe4000780c0ff */
[----:B------:R-:W-:-:S13]  /*0290*/  ISETP.NE.U32.AND P1, PT, R8, 0x1, PT ;  /* 0x000000010800780c */ /* 0x000fda0003f25070 */
[----:B------:R-:W-:Y:S04]  /*02a0*/  @P1 LDS R8, [R4] ;  /* 0x0000000004081984 */ /* 0x000fe80000000800 */
[----:B------:R-:W0:Y:S02]  /*02b0*/  @P1 LDS R9, [R4+-0x4] ;  /* 0xfffffc0004091984 */ /* 0x000e240000000800 */
[----:B0-----:R-:W-:-:S05]  /*02c0*/  @P1 FADD R9, R8, R9 ;  /* 0x0000000908091221 */ /* 0x001fca0000000000 */
[----:B------:R-:W-:Y:S04]  /*02d0*/  @P1 STS [R4], R9 ;  /* 0x0000000904001388 */ /* 0x000fe80000000800 */
[----:B------:R-:W-:Y:S04]  /*02e0*/  @P1 LDS R8, [R0+-0x4] ;  /* 0xfffffc0000081984 */ /* 0x000fe80000000800 */
[----:B------:R-:W0:Y:S02]  /*02f0*/  @P1 LDS R11, [R0] ;  /* 0x00000000000b1984 */ /* 0x000e240000000800 */
[----:B0-----:R-:W-:-:S05]  /*0300*/  @P1 FADD R11, R8, R11 ;  /* 0x0000000b080b1221 */ /* 0x001fca0000000000 */
[----:B------:R-:W-:Y:S01]  /*0310*/  @P1 STS [R0], R11 ;  /* 0x0000000b00001388 */ /* 0x000fe20000000800 */
[----:B------:R-:W-:Y:S01]  /*0320*/  BAR.SYNC.DEFER_BLOCKING 0x0 ;  /* 0x0000000000007b1d */ /* 0x000fe20000010000 */
[----:B------:R-:W-:-:S05]  /*0330*/  LOP3.LUT P1, RZ, R10, 0x7, RZ, 0xc0, !PT ;  /* 0x000000070aff7812 */ /* 0x000fca000782c0ff */
[----:B------:R-:W-:Y:S04]  /*0340*/  @!P0 LDS R8, [R4] ;  /* 0x0000000004088984 */ /* 0x000fe80000000800 */
[----:B------:R-:W0:Y:S02]  /*0350*/  @!P0 LDS R13, [R4+-0x8] ;  /* 0xfffff800040d8984 */ /* 0x000e240000000800 */
[----:B0-----:R-:W-:-:S05]  /*0360*/  @!P0 FADD R13, R8, R13 ;  /* 0x0000000d080d8221 */ /* 0x001fca0000000000 */
[----:B------:R-:W-:Y:S04]  /*0370*/  @!P0 STS [R4], R13 ;  /* 0x0000000d04008388 */ /* 0x000fe80000000800 */
[----:B------:R-:W-:Y:S04]  /*0380*/  @!P0 LDS R8, [R0+-0x8] ;  /* 0xfffff80000088984 */ /* 0x000fe80000000800 */
[----:B------:R-:W0:Y:S02]  /*0390*/  @!P0 LDS R9, [R0] ;  /* 0x0000000000098984 */ /* 0x000e240000000800 */
[----:B0-----:R-:W-:-:S05]  /*03a0*/  @!P0 FADD R9, R8, R9 ;  /* 0x0000000908098221 */ /* 0x001fca0000000000 */
[----:B------:R-:W-:Y:S01]  /*03b0*/  @!P0 STS [R0], R9 ;  /* 0x0000000900008388 */ /* 0x000fe20000000800 */
        /* <DEDUP_REMOVED lines=61> */
[----:B------:R-:W-:-:S05]  /*0790*/  ISETP.NE.AND P0, PT, R5, 0x1ff, PT ;  /* 0x000001ff0500780c */ /* 0x000fca0003f05270 */
[----:B------:R-:W-:Y:S04]  /*07a0*/  @!P1 LDS R8, [R4] ;  /* 0x0000000004089984 */ /* 0x000fe80000000800 */
[----:B------:R-:W0:Y:S02]  /*07b0*/  @!P1 LDS R11, [R4+-0x400] ;  /* 0xfffc0000040b9984 */ /* 0x000e240000000800 */
[----:B0-----:R-:W-:-:S05]  /*07c0*/  @!P1 FADD R11, R8, R11 ;  /* 0x0000000b080b9221 */ /* 0x001fca0000000000 */
[----:B------:R-:W-:Y:S04]  /*07d0*/  @!P1 STS [R4], R11 ;  /* 0x0000000b04009388 */ /* 0x000fe80000000800 */
[----:B------:R-:W-:Y:S04]  /*07e0*/  @!P1 LDS R8, [R0+-0x400] ;  /* 0xfffc000000089984 */ /* 0x000fe80000000800 */
[----:B------:R-:W0:Y:S02]  /*07f0*/  @!P1 LDS R13, [R0] ;  /* 0x00000000000d9984 */ /* 0x000e240000000800 */
[----:B0-----:R-:W-:-:S05]  /*0800*/  @!P1 FADD R13, R8, R13 ;  /* 0x0000000d080d9221 */ /* 0x001fca0000000000 */
[----:B------:R0:W-:Y:S01]  /*0810*/  @!P1 STS [R0], R13 ;  /* 0x0000000d00009388 */ /* 0x0001e20000000800 */
[----:B------:R-:W-:Y:S06]  /*0820*/  BAR.SYNC.DEFER_BLOCKING 0x0 ;  /* 0x0000000000007b1d */ /* 0x000fec0000010000 */
[----:B------:R-:W-:Y:S05]  /*0830*/  @P0 EXIT ;  /* 0x000000000000094d */ /* 0x000fea0003800000 */
[----:B------:R-:W1:Y:S04]  /*0840*/  LDS R5, [R4] ;  /* 0x0000000004057984 */ /* 0x000e680000000800 */
[----:B------:R-:W2:Y:S04]  /*0850*/  LDS R9, [R0] ;  /* 0x0000000000097984 */ /* 0x000ea80000000800 */
[----:B-1----:R-:W-:Y:S04]  /*0860*/  STG.E desc[UR8][R2.64], R5 ;  /* 0x0000000502007986 */ /* 0x002fe8000c101908 */
[----:B--2---:R-:W-:Y:S01]  /*0870*/  STG.E desc[UR8][R6.64], R9 ;  /* 0x0000000906007986 */ /* 0x004fe2000c101908 */
[----:B------:R-:W-:Y:S05]  /*0880*/  EXIT ;  /* 0x000000000000794d */ /* 0x000fea0003800000 */
.L_x_36:
[C---:B------:R-:W-:Y:S02]  /*0890*/  ISETP.GE.AND P0, PT, R10.reuse, 0x2, PT ;  /* 0x000000020a00780c */ /* 0x040fe40003f06270 */
[C---:B------:R-:W-:Y:S02]  /*08a0*/  ISETP.GE.AND P1, PT, R10.reuse, 0x4, PT ;  /* 0x000000040a00780c */ /* 0x040fe40003f26270 */
[----:B------:R-:W-:Y:S02]  /*08b0*/  SEL R6, RZ, 0x2, !P0 ;  /* 0x00000002ff067807 */ /* 0x000fe40004000000 */
[----:B------:R-:W-:Y:S02]  /*08c0*/  ISETP.GE.AND P0, PT, R10, 0x8, PT ;  /* 0x000000080a00780c */ /* 0x000fe40003f06270 */
[----:B------:R-:W-:Y:S02]  /*08d0*/  SEL R6, R6, 0x4, !P1 ;  /* 0x0000000406067807 */ /* 0x000fe40004800000 */
[----:B------:R-:W-:-:S02]  /*08e0*/  ISETP.GE.AND P1, PT, R10, 0x10, PT ;  /* 0x000000100a00780c */ /* 0x000fc40003f26270 */
[----:B------:R-:W-:Y:S02]  /*08f0*/  SEL R6, R6, 0x8, !P0 ;  /* 0x0000000806067807 */ /* 0x000fe40004000000 */
[----:B------:R-:W-:Y:S02]  /*0900*/  ISETP.GE.AND P0, PT, R10, 0x20, PT ;  /* 0x000000200a00780c */ /* 0x000fe40003f06270 */
[----:B------:R-:W-:Y:S02]  /*0910*/  SEL R6, R6, 0x10, !P1 ;  /* 0x0000001006067807 */ /* 0x000fe40004800000 */
[----:B------:R-:W-:Y:S02]  /*0920*/  ISETP.GE.AND P1, PT, R10, 0x40, PT ;  /* 0x000000400a00780c */ /* 0x000fe40003f26270 */
[----:B------:R-:W-:Y:S02]  /*0930*/  SEL R6, R6, 0x20, !P0 ;  /* 0x0000002006067807 */ /* 0x000fe40004000000 */
[----:B------:R-:W-:-:S02]  /*0940*/  ISETP.GE.AND P0, PT, R10, 0x80, PT ;  /* 0x000000800a00780c */ /* 0x000fc40003f06270 */
[----:B------:R-:W-:Y:S02]  /*0950*/  SEL R6, R6, 0x40, !P1 ;  /* 0x0000004006067807 */ /* 0x000fe40004800000 */
[----:B------:R-:W-:Y:S02]  /*0960*/  ISETP.GE.AND P1, PT, R10, 0x100, PT ;  /* 0x000001000a00780c */ /* 0x000fe40003f26270 */
[----:B------:R-:W-:Y:S02]  /*0970*/  SEL R6, R6, 0x80, !P0 ;  /* 0x0000008006067807 */ /* 0x000fe40004000000 */
[----:B------:R-:W-:Y:S02]  /*0980*/  ISETP.GE.AND P0, PT, R10, 0x200, PT ;  /* 0x000002000a00780c */ /* 0x000fe40003f06270 */
[----:B------:R-:W-:-:S04]  /*0990*/  SEL R6, R6, 0x100, !P1 ;  /* 0x0000010006067807 */ /* 0x000fc80004800000 */
[----:B------:R-:W-:-:S04]  /*09a0*/  SEL R6, R6, 0x200, !P0 ;  /* 0x0000020006067807 */ /* 0x000fc80004000000 */
[----:B------:R-:W-:-:S13]  /*09b0*/  ISETP.GE.AND P0, PT, R6, 0x2, PT ;  /* 0x000000020600780c */ /* 0x000fda0003f06270 */
[----:B------:R-:W-:Y:S05]  /*09c0*/  @!P0 BRA `(.L_x_37) ;  /* 0x0000000000bc8947 */ /* 0x000fea0003800000 */
[C---:B------:R-:W-:Y:S01]  /*09d0*/  VIADD R15, R5.reuse, 0x1 ;  /* 0x00000001050f7836 */ /* 0x040fe20000000000 */
[----:B------:R-:W-:Y:S01]  /*09e0*/  ISETP.GE.AND P0, PT, R5, R6, PT ;  /* 0x000000060500720c */ /* 0x000fe20003f06270 */
[----:B------:R-:W-:-:S03]  /*09f0*/  IMAD.MOV.U32 R7, RZ, RZ, 0x2 ;  /* 0x00000002ff077424 */ /* 0x000fc600078e00ff */
[----:B------:R-:W-:-:S09]  /*0a00*/  IABS R10, R15 ;  /* 0x0000000f000a7213 */ /* 0x000fd20000000000 */
.L_x_40:
[-C--:B------:R-:W-:Y:S01]  /*0a10*/  IABS R14, R7.reuse ;  /* 0x00000007000e7213 */ /* 0x080fe20000000000 */
[----:B------:R-:W-:Y:S01]  /*0a20*/  BSSY.RECONVERGENT B0, `(.L_x_38) ;  /* 0x0000025000007945 */ /* 0x000fe20003800200 */
[----:B------:R-:W-:Y:S02]  /*0a30*/  IABS R16, R7 ;  /* 0x0000000700107213 */ /* 0x000fe40000000000 */
[----:B0-----:R-:W0:Y:S01]  /*0a40*/  I2F.RP R11, R14 ;  /* 0x0000000e000b7306 */ /* 0x001e220000209400 */
[----:B------:R-:W-:Y:S02]  /*0a50*/  ISETP.GE.AND P3, PT, R15, RZ, PT ;  /* 0x000000ff0f00720c */ /* 0x000fe40003f66270 */
[----:B------:R-:W-:-:S05]  /*0a60*/  IADD3 R16, PT, PT, RZ, -R16, RZ ;  /* 0x80000010ff107210 */ /* 0x000fca0007ffe0ff */
[----:B0-----:R-:W0:Y:S02]  /*0a70*/  MUFU.RCP R11, R11 ;  /* 0x0000000b000b7308 */ /* 0x001e240000001000 */
[----:B0-----:R-:W-:Y:S02]  /*0a80*/  IADD3 R12, PT, PT, R11, 0xffffffe, RZ ;  /* 0x0ffffffe0b0c7810 */ /* 0x001fe40007ffe0ff */
[----:B------:R-:W-:-:S04]  /*0a90*/  IABS R11, R15 ;  /* 0x0000000f000b7213 */ /* 0x000fc80000000000 */
[----:B------:R0:W1:Y:S02]  /*0aa0*/  F2I.FTZ.U32.TRUNC.NTZ R13, R12 ;  /* 0x0000000c000d7305 */ /* 0x000064000021f000 */
[----:B0-----:R-:W-:Y:S02]  /*0ab0*/  IMAD.MOV.U32 R12, RZ, RZ, RZ ;  /* 0x000000ffff0c7224 */ /* 0x001fe400078e00ff */
[----:B-1----:R-:W-:-:S04]  /*0ac0*/  IMAD.MOV R17, RZ, RZ, -R13 ;  /* 0x000000ffff117224 */ /* 0x002fc800078e0a0d */
[----:B------:R-:W-:-:S04]  /*0ad0*/  IMAD R17, R17, R14, RZ ;  /* 0x0000000e11117224 */ /* 0x000fc800078e02ff */
[----:B------:R-:W-:-:S06]  /*0ae0*/  IMAD.HI.U32 R13, R13, R17, R12 ;  /* 0x000000110d0d7227 */ /* 0x000fcc00078e000c */
[----:B------:R-:W-:-:S04]  /*0af0*/  IMAD.HI.U32 R13, R13, R10, RZ ;  /* 0x0000000a0d0d7227 */ /* 0x000fc800078e00ff */
[----:B------:R-:W-:-:S05]  /*0b00*/  IMAD R13, R13, R16, R11 ;  /* 0x000000100d0d7224 */ /* 0x000fca00078e020b */
[----:B------:R-:W-:-:S13]  /*0b10*/  ISETP.GT.U32.AND P1, PT, R14, R13, PT ;  /* 0x0000000d0e00720c */ /* 0x000fda0003f24070 */
[----:B------:R-:W-:Y:S01]  /*0b20*/  @!P1 IMAD.IADD R13, R13, 0x1, -R14 ;  /* 0x000000010d0d9824 */ /* 0x000fe200078e0a0e */
[----:B------:R-:W-:-:S04]  /*0b30*/  ISETP.NE.AND P1, PT, R7, RZ, PT ;  /* 0x000000ff0700720c */ /* 0x000fc80003f25270 */
[----:B------:R-:W-:-:S13]  /*0b40*/  ISETP.GT.U32.AND P2, PT, R14, R13, PT ;  /* 0x0000000d0e00720c */ /* 0x000fda0003f44070 */
[----:B------:R-:W-:-:S05]  /*0b50*/  @!P2 IMAD.IADD R13, R13, 0x1, -R14 ;  /* 0x000000010d0da824 */ /* 0x000fca00078e0a0e */
[----:B------:R-:W-:Y:S02]  /*0b60*/  @!P3 IADD3 R13, PT, PT, -R13, RZ, RZ ;  /* 0x000000ff0d0db210 */ /* 0x000fe40007ffe1ff */
[----:B------:R-:W-:-:S04]  /*0b70*/  @!P1 LOP3.LUT R13, RZ, R7, RZ, 0x33, !PT ;  /* 0x00000007ff0d9212 */ /* 0x000fc800078e33ff */
[----:B------:R-:W-:-:S13]  /*0b80*/  ISETP.EQ.AND P1, PT, R13, RZ, !P0 ;  /* 0x000000ff0d00720c */ /* 0x000fda0004722270 */
[----:B------:R-:W-:Y:S05]  /*0b90*/  @!P1 BRA `(.L_x_39) ;  /* 0x0000000000349947 */ /* 0x000fea0003800000 */
[----:B------:R-:W-:-:S04]  /*0ba0*/  LEA.HI R11, R7, R7, RZ, 0x1 ;  /* 0x00000007070b7211 */ /* 0x000fc800078f08ff */
[----:B------:R-:W-:Y:S02]  /*0bb0*/  SHF.R.S32.HI R12, RZ, 0x1, R11 ;  /* 0x00000001ff0c7819 */ /* 0x000fe4000001140b */
[----:B------:R-:W-:Y:S03]  /*0bc0*/  LDS R11, [R4] ;  /* 0x00000000040b7984 */ /* 0x000fe60000000800 */
[----:B------:R-:W-:-:S05]  /*0bd0*/  IMAD.IADD R12, R5, 0x1, -R12 ;  /* 0x00000001050c7824 */ /* 0x000fca00078e0a0c */
[C---:B------:R-:W-:Y:S02]  /*0be0*/  LEA R13, R12.reuse, UR4, 0x2 ;  /* 0x000000040c0d7c11 */ /* 0x040fe4000f8e10ff */
[----:B------:R-:W-:-:S03]  /*0bf0*/  LEA R12, R12, UR5, 0x2 ;  /* 0x000000050c0c7c11 */ /* 0x000fc6000f8e10ff */
[----:B------:R-:W0:Y:S02]  /*0c00*/  LDS R14, [R13] ;  /* 0x000000000d0e7984 */ /* 0x000e240000000800 */
[----:B0-----:R-:W-:-:S05]  /*0c10*/  FADD R11, R11, R14 ;  /* 0x0000000e0b0b7221 */ /* 0x001fca0000000000 */
[----:B------:R-:W-:Y:S04]  /*0c20*/  STS [R4], R11 ;  /* 0x0000000b04007388 */ /* 0x000fe80000000800 */
[----:B------:R-:W-:Y:S04]  /*0c30*/  LDS R12, [R12] ;  /* 0x000000000c0c7984 */ /* 0x000fe80000000800 */
[----:B------:R-:W0:Y:S02]  /*0c40*/  LDS R17, [R0] ;  /* 0x0000000000117984 */ /* 0x000e240000000800 */
[----:B0-----:R-:W-:-:S05]  /*0c50*/  FADD R17, R12, R17 ;  /* 0x000000110c117221 */ /* 0x001fca0000000000 */
[----:B------:R0:W-:Y:S02]  /*0c60*/  STS [R0], R17 ;  /* 0x0000001100007388 */ /* 0x0001e40000000800 */
.L_x_39:
[----:B------:R-:W-:Y:S05]  /*0c70*/  BSYNC.RECONVERGENT B0 ;  /* 0x0000000000007941 */ /* 0x000fea0003800200 */
.L_x_38:
[----:B------:R-:W-:Y:S01]  /*0c80*/  IMAD.SHL.U32 R7, R7, 0x2, RZ ;  /* 0x0000000207077824 */ /* 0x000fe200078e00ff */
[----:B------:R-:W-:Y:S04]  /*0c90*/  BAR.SYNC.DEFER_BLOCKING 0x0 ;  /* 0x0000000000007b1d */ /* 0x000fe80000010000 */
[----:B------:R-:W-:-:S13]  /*0ca0*/  ISETP.GT.AND P1, PT, R7, R6, PT ;  /* 0x000000060700720c */ /* 0x000fda0003f24270 */
[----:B------:R-:W-:Y:S05]  /*0cb0*/  @!P1 BRA `(.L_x_40) ;  /* 0xfffffffc00549947 */ /* 0x000fea000383ffff */
.L_x_37:
[----:B------:R-:W1:Y:S01]  /*0cc0*/  S2R R10, SR_TID.X ;  /* 0x00000000000a7919 */ /* 0x000e620000002100 */
[----:B------:R-:W-:-:S04]  /*0cd0*/  IADD3 R5, PT, PT, R6, -0x1, RZ ;  /* 0xffffffff06057810 */ /* 0x000fc80007ffe0ff */
[----:B-1----:R-:W-:-:S13]  /*0ce0*/  ISETP.NE.AND P0, PT, R10, R5, PT ;  /* 0x000000050a00720c */ /* 0x002fda0003f05270 */
[----:B------:R-:W-:Y:S05]  /*0cf0*/  @P0 EXIT ;  /* 0x000000000000094d */ /* 0x000fea0003800000 */
[----:B------:R1:W2:Y:S01]  /*0d00*/  LDS R5, [R4] ;  /* 0x0000000004057984 */ /* 0x0002a20000000800 */
[C---:B------:R-:W-:Y:S02]  /*0d10*/  IMAD R9, R8.reuse, 0x200, R9 ;  /* 0x0000020008097824 */ /* 0x040fe400078e0209 */
[----:B------:R-:W-:Y:S01]  /*0d20*/  IMAD R19, R8, 0x200, R6 ;  /* 0x0000020008137824 */ /* 0x000fe200078e0206 */
[----:B------:R1:W3:Y:S02]  /*0d30*/  LDS R15, [R0] ;  /* 0x00000000000f7984 */ /* 0x0002e40000000800 */
[----:B------:R-:W-:-:S04]  /*0d40*/  IADD3 R16, PT, PT, R9, 0x200, RZ ;  /* 0x0000020009107810 */ /* 0x000fc80007ffe0ff */
[----:B------:R-:W-:-:S13]  /*0d50*/  ISETP.GE.AND P0, PT, R19, R16, PT ;  /* 0x000000101300720c */ /* 0x000fda0003f06270 */
[----:B-1----:R-:W-:Y:S05]  /*0d60*/  @P0 BRA `(.L_x_41) ;  /* 0x0000000400100947 */ /* 0x002fea0003800000 */
[----:B------:R-:W-:Y:S01]  /*0d70*/  IMAD.IADD R6, R16, 0x1, -R19 ;  /* 0x0000000110067824 */ /* 0x000fe200078e0a13 */
[----:B------:R-:W-:-:S04]  /*0d80*/  PLOP3.LUT P0, PT, PT, PT, PT, 0x80, 0x8 ;  /* 0x000000000008781c */ /* 0x000fc80003f0f070 */
[----:B------:R-:W-:Y:S01]  /*0d90*/  ISETP.GT.AND P1, PT, R6, 0x3, PT ;  /* 0x000000030600780c */ /* 0x000fe20003f24270 */
[----:B------:R-:W-:-:S04]  /*0da0*/  IMAD.WIDE R6, R19, 0x4, RZ ;  /* 0x0000000413067825 */ /* 0x000fc800078e02ff */
[----:B0-----:R-:W-:Y:S01]  /*0db0*/  IMAD.MOV.U32 R17, RZ, RZ, R6 ;  /* 0x000000ffff117224 */ /* 0x001fe200078e0006 */
[----:B------:R-:W-:-:S07]  /*0dc0*/  MOV R14, R7 ;  /* 0x00000007000e7202 */ /* 0x000fce0000000f00 */
[----:B------:R-:W-:Y:S05]  /*0dd0*/  @!P1 BRA `(.L_x_42) ;  /* 0x0000000000709947 */ /* 0x000fea0003800000 */
[----:B------:R-:W-:Y:S01]  /*0de0*/  PLOP3.LUT P0, PT, PT, PT, PT, 0x8, 0x80 ;  /* 0x000000000080781c */ /* 0x000fe20003f0e170 */
[----:B------:R-:W-:Y:S01]  /*0df0*/  VIADD R18, R9, 0x1fd ;  /* 0x000001fd09127836 */ /* 0x000fe20000000000 */
[----:B------:R-:W0:Y:S11]  /*0e00*/  LDCU.128 UR4, c[0x0][0x390] ;  /* 0x00007200ff0477ac */ /* 0x000e360008000c00 */
.L_x_43:
[C---:B0-----:R-:W-:Y:S02]  /*0e10*/  IADD3 R6, P1, PT, R17.reuse, UR4, RZ ;  /* 0x0000000411067c10 */ /* 0x041fe4000ff3e0ff */
[----:B------:R-:W-:Y:S02]  /*0e20*/  IADD3 R8, P2, PT, R17, UR6, RZ ;  /* 0x0000000611087c10 */ /* 0x000fe4000ff5e0ff */
[C---:B------:R-:W-:Y:S02]  /*0e30*/  IADD3.X R7, PT, PT, R14.reuse, UR5, RZ, P1, !PT ;  /* 0x000000050e077c10 */ /* 0x040fe40008ffe4ff */
[----:B------:R-:W-:-:S03]  /*0e40*/  IADD3.X R9, PT, PT, R14, UR7, RZ, P2, !PT ;  /* 0x000000070e097c10 */ /* 0x000fc600097fe4ff */
[----:B------:R-:W2:Y:S04]  /*0e50*/  LDG.E R10, desc[UR8][R6.64] ;  /* 0x00000008060a7981 */ /* 0x000ea8000c1e1900 */
[----:B------:R-:W3:Y:S04]  /*0e60*/  LDG.E R12, desc[UR8][R8.64] ;  /* 0x00000008080c7981 */ /* 0x000ee8000c1e1900 */
[----:B------:R-:W4:Y:S04]  /*0e70*/  LDG.E R11, desc[UR8][R6.64+0x4] ;  /* 0x00000408060b7981 */ /* 0x000f28000c1e1900 */
[----:B------:R-:W5:Y:S04]  /*0e80*/  LDG.E R13, desc[UR8][R8.64+0x4] ;  /* 0x00000408080d7981 */ /* 0x000f68000c1e1900 */
[----:B------:R-:W5:Y:S04]  /*0e90*/  LDG.E R21, desc[UR8][R6.64+0x8] ;  /* 0x0000080806157981 */ /* 0x000f68000c1e1900 */
[----:B------:R-:W5:Y:S04]  /*0ea0*/  LDG.E R23, desc[UR8][R8.64+0x8] ;  /* 0x0000080808177981 */ /* 0x000f68000c1e1900 */
[----:B------:R-:W5:Y:S04]  /*0eb0*/  LDG.E R25, desc[UR8][R6.64+0xc] ;  /* 0x00000c0806197981 */ /* 0x000f68000c1e1900 */
[----:B------:R-:W5:Y:S01]  /*0ec0*/  LDG.E R27, desc[UR8][R8.64+0xc] ;  /* 0x00000c08081b7981 */ /* 0x000f62000c1e1900 */
[----:B------:R-:W-:Y:S01]  /*0ed0*/  VIADD R19, R19, 0x4 ;  /* 0x0000000413137836 */ /* 0x000fe20000000000 */
[----:B------:R-:W-:-:S04]  /*0ee0*/  IADD3 R17, P2, PT, R17, 0x10, RZ ;  /* 0x0000001011117810 */ /* 0x000fc80007f5e0ff */
[----:B------:R-:W-:Y:S02]  /*0ef0*/  ISETP.GE.AND P1, PT, R19, R18, PT ;  /* 0x000000121300720c */ /* 0x000fe40003f26270 */
[----:B------:R-:W-:Y:S01]  /*0f00*/  IADD3.X R14, PT, PT, RZ, R14, RZ, P2, !PT ;  /* 0x0000000eff0e7210 */ /* 0x000fe200017fe4ff */
[----:B--2---:R-:W-:Y:S01]  /*0f10*/  FADD R10, R10, R5 ;  /* 0x000000050a0a7221 */ /* 0x004fe20000000000 */
[----:B---3--:R-:W-:-:S03]  /*0f20*/  FADD R12, R12, R15 ;  /* 0x0000000f0c0c7221 */ /* 0x008fc60000000000 */
[----:B----4-:R-:W-:Y:S01]  /*0f30*/  FADD R10, R10, R11 ;  /* 0x0000000b0a0a7221 */ /* 0x010fe20000000000 */
[----:B-----5:R-:W-:-:S03]  /*0f40*/  FADD R12, R12, R13 ;  /* 0x0000000d0c0c7221 */ /* 0x020fc60000000000 */
[----:B------:R-:W-:Y:S01]  /*0f50*/  FADD R10, R10, R21 ;  /* 0x000000150a0a7221 */ /* 0x000fe20000000000 */
[----:B------:R-:W-:-:S03]  /*0f60*/  FADD R12, R12, R23 ;  /* 0x000000170c0c7221 */ /* 0x000fc60000000000 */
[----:B------:R-:W-:Y:S01]  /*0f70*/  FADD R5, R10, R25 ;  /* 0x000000190a057221 */ /* 0x000fe20000000000 */
[----:B------:R-:W-:Y:S01]  /*0f80*/  FADD R15, R12, R27 ;  /* 0x0000001b0c0f7221 */ /* 0x000fe20000000000 */
[----:B------:R-:W-:Y:S06]  /*0f90*/  @!P1 BRA `(.L_x_43) ;  /* 0xfffffffc009c9947 */ /* 0x000fec000383ffff */
.L_x_42:
[----:B------:R-:W-:Y:S01]  /*0fa0*/  IMAD.IADD R8, R16, 0x1, -R19 ;  /* 0x0000000110087824 */ /* 0x000fe200078e0a13 */
[----:B------:R-:W0:Y:S04]  /*0fb0*/  LDC.64 R6, c[0x0][0x390] ;  /* 0x0000e400ff067b82 */ /* 0x000e280000000a00 */
[----:B------:R-:W-:-:S04]  /*0fc0*/  ISETP.GT.AND P1, PT, R8, 0x1, PT ;  /* 0x000000010800780c */ /* 0x000fc80003f24270 */
[----:B------:R-:W1:Y:S08]  /*0fd0*/  LDC.64 R8, c[0x0][0x398] ;  /* 0x0000e600ff087b82 */ /* 0x000e700000000a00 */
[----:B------:R-:W4:Y:S01]  /*0fe0*/  LDC.64 R10, c[0x0][0x398] ;  /* 0x0000e600ff0a7b82 */ /* 0x000f220000000a00 */
[----:B------:R-:W-:Y:S01]  /*0ff0*/  @P1 VIADD R19, R19, 0x2 ;  /* 0x0000000213131836 */ /* 0x000fe20000000000 */
[----:B------:R-:W-:-:S04]  /*1000*/  @P1 PLOP3.LUT P0, PT, PT, PT, PT, 0x8, 0x80 ;  /* 0x000000000080181c */ /* 0x000fc80003f0e170 */
[----:B------:R-:W-:Y:S02]  /*1010*/  ISETP.LT.OR P0, PT, R19, R16, P0 ;  /* 0x000000101300720c */ /* 0x000fe40000701670 */
[----:B------:R-:W5:Y:S01]  /*1020*/  LDC.64 R12, c[0x0][0x390] ;  /* 0x0000e400ff0c7b82 */ /* 0x000f620000000a00 */
[----:B0-----:R-:W-:-:S04]  /*1030*/  @P1 IADD3 R6, P2, PT, R17, R6, RZ ;  /* 0x0000000611061210 */ /* 0x001fc80007f5e0ff */
[C---:B------:R-:W-:Y:S02]  /*1040*/  @P1 IADD3.X R7, PT, PT, R14.reuse, R7, RZ, P2, !PT ;  /* 0x000000070e071210 */ /* 0x040fe400017fe4ff */
[C---:B-1----:R-:W-:Y:S02]  /*1050*/  @P1 IADD3 R8, P3, PT, R17.reuse, R8, RZ ;  /* 0x0000000811081210 */ /* 0x042fe40007f7e0ff */
[----:B------:R-:W-:Y:S01]  /*1060*/  @P1 IADD3 R17, P4, PT, R17, 0x8, RZ ;  /* 0x0000000811111810 */ /* 0x000fe20007f9e0ff */
[----:B------:R-:W2:Y:S02]  /*1070*/  @P1 LDG.E R16, desc[UR8][R6.64] ;  /* 0x0000000806101981 */ /* 0x000ea4000c1e1900 */
[----:B------:R-:W-:Y:S02]  /*1080*/  @P1 IMAD.X R9, R14, 0x1, R9, P3 ;  /* 0x000000010e091824 */ /* 0x000fe400018e0609 */
[----:B------:R-:W-:Y:S01]  /*1090*/  @P1 IMAD.X R14, RZ, RZ, R14, P4 ;  /* 0x000000ffff0e1224 */ /* 0x000fe200020e060e */
[----:B----4-:R-:W-:-:S02]  /*10a0*/  @P0 IADD3 R10, P3, PT, R17, R10, RZ ;  /* 0x0000000a110a0210 */ /* 0x010fc40007f7e0ff */
[----:B------:R-:W3:Y:S02]  /*10b0*/  @P1 LDG.E R18, desc[UR8][R8.64] ;  /* 0x0000000808121981 */ /* 0x000ee4000c1e1900 */
[----:B------:R-:W-:Y:S02]  /*10c0*/  @P0 IADD3.X R11, PT, PT, R14, R11, RZ, P3, !PT ;  /* 0x0000000b0e0b0210 */ /* 0x000fe40001ffe4ff */
[----:B------:R-:W4:Y:S01]  /*10d0*/  @P1 LDG.E R19, desc[UR8][R8.64+0x4] ;  /* 0x0000040808131981 */ /* 0x000f22000c1e1900 */
[----:B-----5:R-:W-:-:S03]  /*10e0*/  @P0 IADD3 R12, P2, PT, R17, R12, RZ ;  /* 0x0000000c110c0210 */ /* 0x020fc60007f5e0ff */
[----:B------:R-:W5:Y:S02]  /*10f0*/  @P1 LDG.E R17, desc[UR8][R6.64+0x4] ;  /* 0x0000040806111981 */ /* 0x000f64000c1e1900 */
[----:B------:R-:W-:Y:S02]  /*1100*/  @P0 IMAD.X R13, R14, 0x1, R13, P2 ;  /* 0x000000010e0d0824 */ /* 0x000fe400010e060d */
[----:B------:R-:W5:Y:S04]  /*1110*/  @P0 LDG.E R10, desc[UR8][R10.64] ;  /* 0x000000080a0a0981 */ /* 0x000f68000c1e1900 */
[----:B------:R-:W5:Y:S01]  /*1120*/  @P0 LDG.E R12, desc[UR8][R12.64] ;  /* 0x000000080c0c0981 */ /* 0x000f62000c1e1900 */
[----:B--2---:R-:W-:Y:S01]  /*1130*/  @P1 FADD R16, R5, R16 ;  /* 0x0000001005101221 */ /* 0x004fe20000000000 */
[----:B---3--:R-:W-:-:S04]  /*1140*/  @P1 FADD R18, R15, R18 ;  /* 0x000000120f121221 */ /* 0x008fc80000000000 */
[----:B----4-:R-:W-:Y:S01]  /*1150*/  @P1 FADD R15, R18, R19 ;  /* 0x00000013120f1221 */ /* 0x010fe20000000000 */
[----:B-----5:R-:W-:-:S03]  /*1160*/  @P1 FADD R5, R16, R17 ;  /* 0x0000001110051221 */ /* 0x020fc60000000000 */
[----:B------:R-:W-:Y:S01]  /*1170*/  @P0 FADD R15, R15, R10 ;  /* 0x0000000a0f0f0221 */ /* 0x000fe20000000000 */
[----:B------:R-:W-:-:S04]  /*1180*/  @P0 FADD R5, R5, R12 ;  /* 0x0000000c05050221 */ /* 0x000fc80000000000 */
[----:B------:R1:W-:Y:S04]  /*1190*/  STS [R0], R15 ;  /* 0x0000000f00007388 */ /* 0x0003e80000000800 */
[----:B------:R1:W-:Y:S02]  /*11a0*/  STS [R4], R5 ;  /* 0x0000000504007388 */ /* 0x0003e40000000800 */
.L_x_41:
[----:B------:R-:W4:Y:S01]  /*11b0*/  S2UR UR4, SR_CTAID.X ;  /* 0x00000000000479c3 */ /* 0x000f220000002500 */
[----:B--2---:R-:W-:Y:S07]  /*11c0*/  STG.E desc[UR8][R2.64], R5 ;  /* 0x0000000502007986 */ /* 0x004fee000c101908 */
[----:B01----:R-:W4:Y:S08]  /*11d0*/  LDC R0, c[0x0][0x38c] ;  /* 0x0000e300ff007b82 */ /* 0x003f300000000800 */
[----:B------:R-:W0:Y:S01]  /*11e0*/  LDC.64 R6, c[0x0][0x398] ;  /* 0x0000e600ff067b82 */ /* 0x000e220000000a00 */
[----:B----4-:R-:W-:-:S04]  /*11f0*/  IMAD R0, R0, UR4, RZ ;  /* 0x0000000400007c24 */ /* 0x010fc8000f8e02ff */
[----:B------:R-:W-:-:S04]  /*1200*/  IMAD.SHL.U32 R9, R0, 0x200, RZ ;  /* 0x0000020000097824 */ /* 0x000fc800078e00ff */
[----:B0-----:R-:W-:-:S05]  /*1210*/  IMAD.WIDE R6, R9, 0x4, R6 ;  /* 0x0000000409067825 */ /* 0x001fca00078e0206 */
[----:B---3--:R-:W-:Y:S01]  /*1220*/  STG.E desc[UR8][R6.64], R15 ;  /* 0x0000000f06007986 */ /* 0x008fe2000c101908 */
[----:B------:R-:W-:Y:S05]  /*1230*/  EXIT ;  /* 0x000000000000794d */ /* 0x000fea0003800000 */
.L_x_35:
[----:B------:R-:W-:-:S04]  /*1240*/  IADD3 R10, PT, PT, R5, 0x1, RZ ;  /* 0x00000001050a7810 */ /* 0x000fc80007ffe0ff */
[C---:B------:R-:W-:Y:S02]  /*1250*/  LOP3.LUT R8, R10.reuse, 0x1, RZ, 0xc0, !PT ;  /* 0x000000010a087812 */ /* 0x040fe400078ec0ff */
[----:B------:R-:W-:Y:S02]  /*1260*/  LOP3.LUT P1, RZ, R10, 0x3, RZ, 0xc0, !PT ;  /* 0x000000030aff7812 */ /* 0x000fe4000782c0ff */
[----:B------:R-:W-:Y:S02]  /*1270*/  ISETP.NE.U32.AND P0, PT, R8, 0x1, PT ;  /* 0x000000010800780c */ /* 0x000fe40003f05070 */
[----:B------:R-:W-:-:S11]  /*1280*/  LOP3.LUT P2, RZ, R10, 0x1ff, RZ, 0xc0, !PT ;  /* 0x000001ff0aff7812 */ /* 0x000fd6000784c0ff */
        /* <DEDUP_REMOVED lines=78> */
[----:B------:R-:W-:Y:S06]  /*1770*/  BAR.SYNC.DEFER_BLOCKING 0x0 ;  /* 0x0000000000007b1d */ /* 0x000fec0000010000 */
        /* <DEDUP_REMOVED lines=15> */
.L_x_44:
        /* <DEDUP_REMOVED lines=9> */
.L_x_64:


//--------------------- .text._Z7preparelPfS_S_   --------------------------
	.section	.text._Z7preparelPfS_S_,"ax",@progbits
	.align	128
.text._Z7preparelPfS_S_:
        .type           _Z7preparelPfS_S_,@function
        .size           _Z7preparelPfS_S_,(.L_x_65 - _Z7preparelPfS_S_)
        .other          _Z7preparelPfS_S_,@"STO_CUDA_ENTRY STV_DEFAULT"
_Z7preparelPfS_S_:
[----:B------:R-:W-:Y:S01]  /*0000*/  LDC R1, c[0x0][0x37c] ;  /* 0x0000df00ff017b82 */ /* 0x000fe20000000800 */
[----:B------:R-:W0:Y:S01]  /*0010*/  S2R R0, SR_CTAID.X ;  /* 0x0000000000007919 */ /* 0x000e220000002500 */
[----:B------:R-:W1:Y:S01]  /*0020*/  LDCU.64 UR4, c[0x0][0x380] ;  /* 0x00007000ff0477ac */ /* 0x000e620008000a00 */
[----:B------:R-:W0:Y:S02]  /*0030*/  S2R R3, SR_TID.X ;  /* 0x0000000000037919 */ /* 0x000e240000002100 */
[----:B0-----:R-:W-:-:S05]  /*0040*/  IMAD R0, R0, 0x200, R3 ;  /* 0x0000020000007824 */ /* 0x001fca00078e0203 */
[----:B-1----:R-:W-:Y:S02]  /*0050*/  ISETP.GE.U32.AND P0, PT, R0, UR4, PT ;  /* 0x0000000400007c0c */ /* 0x002fe4000bf06070 */
[----:B------:R-:W-:-:S04]  /*0060*/  SHF.R.S32.HI R3, RZ, 0x1f, R0 ;  /* 0x0000001fff037819 */ /* 0x000fc80000011400 */
[----:B------:R-:W-:-:S13]  /*0070*/  ISETP.GE.AND.EX P0, PT, R3, UR5, PT, P0 ;  /* 0x0000000503007c0c */ /* 0x000fda000bf06300 */
[----:B------:R-:W-:Y:S05]  /*0080*/  @P0 EXIT ;  /* 0x000000000000094d */ /* 0x000fea0003800000 */
[----:B------:R-:W0:Y:S01]  /*0090*/  LDCU.64 UR6, c[0x0][0x388] ;  /* 0x00007100ff0677ac */ /* 0x000e220008000a00 */
[C---:B------:R-:W-:Y:S01]  /*00a0*/  IMAD.SHL.U32 R6, R0.reuse, 0x4, RZ ;  /* 0x0000000400067824 */ /* 0x040fe200078e00ff */
[----:B------:R-:W-:Y:S01]  /*00b0*/  SHF.L.U64.HI R7, R0, 0x2, R3 ;  /* 0x0000000200077819 */ /* 0x000fe20000010203 */
[----:B------:R-:W1:Y:S01]  /*00c0*/  LDCU.64 UR4, c[0x0][0x358] ;  /* 0x00006b00ff0477ac */ /* 0x000e620008000a00 */
[----:B------:R-:W2:Y:S02]  /*00d0*/  LDCU.128 UR8, c[0x0][0x390] ;  /* 0x00007200ff0877ac */ /* 0x000ea40008000c00 */
[----:B0-----:R-:W-:-:S04]  /*00e0*/  IADD3 R2, P0, PT, R6, UR6, RZ ;  /* 0x0000000606027c10 */ /* 0x001fc8000ff1e0ff */
[----:B------:R-:W-:-:S05]  /*00f0*/  IADD3.X R3, PT, PT, R7, UR7, RZ, P0, !PT ;  /* 0x0000000707037c10 */ /* 0x000fca00087fe4ff */
[----:B-1----:R-:W3:Y:S01]  /*0100*/  LDG.E R9, desc[UR4][R2.64] ;  /* 0x0000000402097981 */ /* 0x002ee2000c1e1900 */
[----:B--2---:R-:W-:-:S04]  /*0110*/  IADD3 R4, P0, PT, R6, UR8, RZ ;  /* 0x0000000806047c10 */ /* 0x004fc8000ff1e0ff */
[----:B------:R-:W-:-:S05]  /*0120*/  IADD3.X R5, PT, PT, R7, UR9, RZ, P0, !PT ;  /* 0x0000000907057c10 */ /* 0x000fca00087fe4ff */
[----:B---3--:R-:W-:Y:S04]  /*0130*/  STG.E desc[UR4][R4.64], R9 ;  /* 0x0000000904007986 */ /* 0x008fe8000c101904 */
[----:B------:R-:W2:Y:S01]  /*0140*/  LDG.E R0, desc[UR4][R2.64] ;  /* 0x0000000402007981 */ /* 0x000ea2000c1e1900 */
[----:B------:R-:W-:-:S04]  /*0150*/  IADD3 R6, P0, PT, R6, UR10, RZ ;  /* 0x0000000a06067c10 */ /* 0x000fc8000ff1e0ff */
[----:B------:R-:W-:Y:S01]  /*0160*/  IADD3.X R7, PT, PT, R7, UR11, RZ, P0, !PT ;  /* 0x0000000b07077c10 */ /* 0x000fe200087fe4ff */
[----:B--2---:R-:W-:-:S05]  /*0170*/  FMUL R11, R0, R0 ;  /* 0x00000000000b7220 */ /* 0x004fca0000400000 */
[----:B------:R-:W-:Y:S01]  /*0180*/  STG.E desc[UR4][R6.64], R11 ;  /* 0x0000000b06007986 */ /* 0x000fe2000c101904 */
[----:B------:R-:W-:Y:S05]  /*0190*/  EXIT ;  /* 0x000000000000794d */ /* 0x000fea0003800000 */
.L_x_45:
        /* <DEDUP_REMOVED lines=14> */
.L_x_65:


//--------------------- .text._Z7extractlPf       --------------------------
	.section	.text._Z7extractlPf,"ax",@progbits
	.align	128
.text._Z7extractlPf:
        .type           _Z7extractlPf,@function
        .size           _Z7extractlPf,(.L_x_66 - _Z7extractlPf)
        .other          _Z7extractlPf,@"STO_CUDA_ENTRY STV_DEFAULT"
_Z7extractlPf:
        /* <DEDUP_REMOVED lines=14> */
[----:B------:R-:W-:Y:S01]  /*00e0*/  IMAD.MOV.U32 R5, RZ, RZ, 0x3b808081 ;  /* 0x3b808081ff057424 */ /* 0x000fe200078e00ff */
[----:B------:R-:W-:Y:S01]  /*00f0*/  BSSY.RECONVERGENT B1, `(.L_x_46) ;  /* 0x000000c000017945 */ /* 0x000fe20003800200 */
[----:B------:R-:W-:-:S04]  /*0100*/  IMAD.MOV.U32 R4, RZ, RZ, 0x437f0000 ;  /* 0x437f0000ff047424 */ /* 0x000fc800078e00ff */
[----:B------:R-:W-:-:S04]  /*0110*/  FFMA R4, R5, -R4, 1 ;  /* 0x3f80000005047423 */ /* 0x000fc80000000804 */
[----:B------:R-:W-:Y:S01]  /*0120*/  FFMA R5, R4, R5, 0.0039215688593685626984 ;  /* 0x3b80808104057423 */ /* 0x000fe20000000005 */
[----:B--2---:R-:W0:Y:S03]  /*0130*/  FCHK P0, R0, 255 ;  /* 0x437f000000007902 */ /* 0x004e260000000000 */
[----:B------:R-:W-:-:S04]  /*0140*/  FFMA R4, R0, R5, RZ ;  /* 0x0000000500047223 */ /* 0x000fc800000000ff */
[----:B------:R-:W-:-:S04]  /*0150*/  FFMA R6, R4, -255, R0 ;  /* 0xc37f000004067823 */ /* 0x000fc80000000000 */
[----:B------:R-:W-:Y:S01]  /*0160*/  FFMA R4, R5, R6, R4 ;  /* 0x0000000605047223 */ /* 0x000fe20000000004 */
[----:B0-----:R-:W-:Y:S06]  /*0170*/  @!P0 BRA `(.L_x_47) ;  /* 0x00000000000c8947 */ /* 0x001fec0003800000 */
[----:B------:R-:W-:-:S07]  /*0180*/  MOV R4, 0x1a0 ;  /* 0x000001a000047802 */ /* 0x000fce0000000f00 */
[----:B------:R-:W-:Y:S05]  /*0190*/  CALL.REL.NOINC `($__internal_0_$__cuda_sm3x_div_rn_noftz_f32_slowpath) ;  /* 0x00000000005c7944 */ /* 0x000fea0003c00000 */
[----:B------:R-:W-:-:S07]  /*01a0*/  IMAD.MOV.U32 R4, RZ, RZ, R6 ;  /* 0x000000ffff047224 */ /* 0x000fce00078e0006 */
.L_x_47:
[----:B------:R-:W-:Y:S05]  /*01b0*/  BSYNC.RECONVERGENT B1 ;  /* 0x0000000000017941 */ /* 0x000fea0003800200 */
.L_x_46:
[----:B------:R-:W-:-:S04]  /*01c0*/  FMUL R0, R4, 1.4426950216293334961 ;  /* 0x3fb8aa3b04007820 */ /* 0x000fc80000400000 */
[----:B------:R-:W0:Y:S02]  /*01d0*/  FRND.TRUNC R5, R0 ;  /* 0x0000000000057307 */ /* 0x000e24000020d000 */
[----:B0-----:R-:W-:Y:S01]  /*01e0*/  FFMA R6, R5, -0.693145751953125, R4 ;  /* 0xbf31720005067823 */ /* 0x001fe20000000004 */
[----:B------:R-:W-:-:S03]  /*01f0*/  FADD R7, RZ, R5 ;  /* 0x00000005ff077221 */ /* 0x000fc60000000000 */
[----:B------:R-:W-:Y:S02]  /*0200*/  FFMA R6, R5, -1.428606765330187045e-06, R6 ;  /* 0xb5bfbe8e05067823 */ /* 0x000fe40000000006 */
[----:B------:R-:W-:Y:S02]  /*0210*/  FSETP.GEU.AND P1, PT, R7, -126, PT ;  /* 0xc2fc00000700780b */ /* 0x000fe40003f2e000 */
[----:B------:R-:W-:-:S05]  /*0220*/  FMUL R6, R6, 1.4426950216293334961 ;  /* 0x3fb8aa3b06067820 */ /* 0x000fca0000400000 */
[----:B------:R-:W-:-:S06]  /*0230*/  FSETP.GEU.AND P0, PT, R6, -126, PT ;  /* 0xc2fc00000600780b */ /* 0x000fcc0003f0e000 */
[----:B------:R-:W-:-:S04]  /*0240*/  @!P1 FMUL R7, R7, 0.5 ;  /* 0x3f00000007079820 */ /* 0x000fc80000400000 */
[----:B------:R-:W0:Y:S03]  /*0250*/  MUFU.EX2 R8, R7 ;  /* 0x0000000700087308 */ /* 0x000e260000000800 */
[----:B------:R-:W-:-:S05]  /*0260*/  @!P0 FMUL R6, R6, 0.5 ;  /* 0x3f00000006068820 */ /* 0x000fca0000400000 */
[----:B------:R-:W1:Y:S01]  /*0270*/  MUFU.EX2 R5, R6 ;  /* 0x0000000600057308 */ /* 0x000e620000000800 */
[----:B0-----:R-:W-:Y:S01]  /*0280*/  @!P1 FMUL R8, R8, R8 ;  /* 0x0000000808089220 */ /* 0x001fe20000400000 */
[C---:B------:R-:W-:Y:S01]  /*0290*/  FSETP.GEU.AND P1, PT, R4.reuse, -105, PT ;  /* 0xc2d200000400780b */ /* 0x040fe20003f2e000 */
[----:B-1----:R-:W-:Y:S01]  /*02a0*/  @!P0 FMUL R5, R5, R5 ;  /* 0x0000000505058220 */ /* 0x002fe20000400000 */
[----:B------:R-:W-:-:S03]  /*02b0*/  FSETP.GT.AND P0, PT, R4, 105, PT ;  /* 0x42d200000400780b */ /* 0x000fc60003f04000 */
[----:B------:R-:W-:-:S05]  /*02c0*/  FMUL R5, R5, R8 ;  /* 0x0000000805057220 */ /* 0x000fca0000400000 */
[----:B------:R-:W-:-:S04]  /*02d0*/  FSEL R5, R5, RZ, P1 ;  /* 0x000000ff05057208 */ /* 0x000fc80000800000 */
[----:B------:R-:W-:-:S05]  /*02e0*/  FSEL R5, R5, +INF , !P0 ;  /* 0x7f80000005057808 */ /* 0x000fca0004000000 */
[----:B------:R-:W-:Y:S01]  /*02f0*/  STG.E desc[UR6][R2.64], R5 ;  /* 0x0000000502007986 */ /* 0x000fe2000c101906 */
[----:B------:R-:W-:Y:S05]  /*0300*/  EXIT ;  /* 0x000000000000794d */ /* 0x000fea0003800000 */
        .weak           $__internal_0_$__cuda_sm3x_div_rn_noftz_f32_slowpath
        .type           $__internal_0_$__cuda_sm3x_div_rn_noftz_f32_slowpath,@function
        .size           $__internal_0_$__cuda_sm3x_div_rn_noftz_f32_slowpath,(.L_x_66 - $__internal_0_$__cuda_sm3x_div_rn_noftz_f32_slowpath)
$__internal_0_$__cuda_sm3x_div_rn_noftz_f32_slowpath:
[--C-:B------:R-:W-:Y:S01]  /*0310*/  SHF.R.U32.HI R5, RZ, 0x17, R0.reuse ;  /* 0x00000017ff057819 */ /* 0x100fe20000011600 */
[----:B------:R-:W-:Y:S04]  /*0320*/  BSSY.RECONVERGENT B0, `(.L_x_48) ;  /* 0x000005c000007945 */ /* 0x000fe80003800200 */
[----:B------:R-:W-:Y:S01]  /*0330*/  BSSY.RELIABLE B2, `(.L_x_49) ;  /* 0x000001a000027945 */ /* 0x000fe20003800100 */
[----:B------:R-:W-:Y:S01]  /*0340*/  IMAD.MOV.U32 R6, RZ, RZ, R0 ;  /* 0x000000ffff067224 */ /* 0x000fe200078e0000 */
[----:B------:R-:W-:-:S05]  /*0350*/  LOP3.LUT R5, R5, 0xff, RZ, 0xc0, !PT ;  /* 0x000000ff05057812 */ /* 0x000fca00078ec0ff */
[----:B------:R-:W-:-:S05]  /*0360*/  VIADD R8, R5, 0xffffffff ;  /* 0xffffffff05087836 */ /* 0x000fca0000000000 */
[----:B------:R-:W-:-:S13]  /*0370*/  ISETP.GT.U32.OR P0, PT, R8, 0xfd, !PT ;  /* 0x000000fd0800780c */ /* 0x000fda0007f04470 */
[----:B------:R-:W-:Y:S01]  /*0380*/  @!P0 IMAD.MOV.U32 R7, RZ, RZ, RZ ;  /* 0x000000ffff078224 */ /* 0x000fe200078e00ff */
[----:B------:R-:W-:Y:S06]  /*0390*/  @!P0 BRA `(.L_x_50) ;  /* 0x00000000004c8947 */ /* 0x000fec0003800000 */
[----:B------:R-:W-:-:S13]  /*03a0*/  FSETP.GTU.FTZ.AND P0, PT, |R0|, +INF , PT ;  /* 0x7f8000000000780b */ /* 0x000fda0003f1c200 */
[----:B------:R-:W-:Y:S05]  /*03b0*/  @P0 BREAK.RELIABLE B2 ;  /* 0x0000000000020942 */ /* 0x000fea0003800100 */
[----:B------:R-:W-:Y:S05]  /*03c0*/  @P0 BRA `(.L_x_51) ;  /* 0x0000000400400947 */ /* 0x000fea0003800000 */
[----:B------:R-:W-:-:S05]  /*03d0*/  IMAD.MOV.U32 R7, RZ, RZ, 0x437f0000 ;  /* 0x437f0000ff077424 */ /* 0x000fca00078e00ff */
[----:B------:R-:W-:-:S13]  /*03e0*/  LOP3.LUT P0, RZ, R7, 0x7fffffff, R6, 0xc8, !PT ;  /* 0x7fffffff07ff7812 */ /* 0x000fda000780c806 */
[----:B------:R-:W-:Y:S05]  /*03f0*/  @!P0 BREAK.RELIABLE B2 ;  /* 0x0000000000028942 */ /* 0x000fea0003800100 */
[----:B------:R-:W-:Y:S05]  /*0400*/  @!P0 BRA `(.L_x_52) ;  /* 0x0000000400288947 */ /* 0x000fea0003800000 */
[----:B------:R-:W-:-:S13]  /*0410*/  LOP3.LUT P0, RZ, R6, 0x7fffffff, RZ, 0xc0, !PT ;  /* 0x7fffffff06ff7812 */ /* 0x000fda000780c0ff */
[----:B------:R-:W-:Y:S05]  /*0420*/  @!P0 BREAK.RELIABLE B2 ;  /* 0x0000000000028942 */ /* 0x000fea0003800100 */
[----:B------:R-:W-:Y:S05]  /*0430*/  @!P0 BRA `(.L_x_53) ;  /* 0x0000000400148947 */ /* 0x000fea0003800000 */
[----:B------:R-:W-:Y:S02]  /*0440*/  FSETP.NEU.FTZ.AND P0, PT, |R0|, +INF , PT ;  /* 0x7f8000000000780b */ /* 0x000fe40003f1d200 */
[----:B------:R-:W-:-:S04]  /*0450*/  LOP3.LUT P1, RZ, R7, 0x7fffffff, RZ, 0xc0, !PT ;  /* 0x7fffffff07ff7812 */ /* 0x000fc8000782c0ff */
[----:B------:R-:W-:-:S13]  /*0460*/  PLOP3.LUT P0, PT, P0, P1, PT, 0x2f, 0xf2 ;  /* 0x0000000000f2781c */ /* 0x000fda0000702577 */
[----:B------:R-:W-:Y:S05]  /*0470*/  @P0 BREAK.RELIABLE B2 ;  /* 0x0000000000020942 */ /* 0x000fea0003800100 */
[----:B------:R-:W-:Y:S05]  /*0480*/  @P0 BRA `(.L_x_54) ;  /* 0x0000000000f40947 */ /* 0x000fea0003800000 */
[----:B------:R-:W-:-:S13]  /*0490*/  ISETP.GE.AND P0, PT, R8, RZ, PT ;  /* 0x000000ff0800720c */ /* 0x000fda0003f06270 */
[----:B------:R-:W-:Y:S02]  /*04a0*/  @P0 IMAD.MOV.U32 R7, RZ, RZ, RZ ;  /* 0x000000ffff070224 */ /* 0x000fe400078e00ff */
[----:B------:R-:W-:Y:S01]  /*04b0*/  @!P0 FFMA R6, R0, 1.84467440737095516160e+19, RZ ;  /* 0x5f80000000068823 */ /* 0x000fe200000000ff */
[----:B------:R-:W-:-:S07]  /*04c0*/  @!P0 IMAD.MOV.U32 R7, RZ, RZ, -0x40 ;  /* 0xffffffc0ff078424 */ /* 0x000fce00078e00ff */
.L_x_50:
[----:B------:R-:W-:Y:S05]  /*04d0*/  BSYNC.RELIABLE B2 ;  /* 0x0000000000027941 */ /* 0x000fea0003800100 */
.L_x_49:
[----:B------:R-:W-:Y:S01]  /*04e0*/  UMOV UR4, 0x437f0000 ;  /* 0x437f000000047882 */ /* 0x000fe20000000000 */
[----:B------:R-:W-:Y:S01]  /*04f0*/  VIADD R5, R5, 0xffffff81 ;  /* 0xffffff8105057836 */ /* 0x000fe20000000000 */
[----:B------:R-:W-:Y:S01]  /*0500*/  UIADD3 UR4, UPT, UPT, UR4, -0x3800000, URZ ;  /* 0xfc80000004047890 */ /* 0x000fe2000fffe0ff */
[----:B------:R-:W-:Y:S02]  /*0510*/  BSSY.RECONVERGENT B2, `(.L_x_55) ;  /* 0x0000033000027945 */ /* 0x000fe40003800200 */
[----:B------:R-:W-:Y:S01]  /*0520*/  IMAD R0, R5, -0x800000, R6 ;  /* 0xff80000005007824 */ /* 0x000fe200078e0206 */
[----:B------:R-:W-:Y:S02]  /*0530*/  IADD3 R7, PT, PT, R7, -0x7, R5 ;  /* 0xfffffff907077810 */ /* 0x000fe40007ffe005 */
[----:B------:R-:W-:-:S03]  /*0540*/  FADD.FTZ R9, -RZ, -UR4 ;  /* 0x80000004ff097e21 */ /* 0x000fc60008010100 */
[----:B------:R-:W0:Y:S02]  /*0550*/  MUFU.RCP R8, UR4 ;  /* 0x0000000400087d08 */ /* 0x000e240008001000 */
[----:B0-----:R-:W-:-:S04]  /*0560*/  FFMA R11, R8, R9, 1 ;  /* 0x3f800000080b7423 */ /* 0x001fc80000000009 */
[----:B------:R-:W-:-:S04]  /*0570*/  FFMA R11, R8, R11, R8 ;  /* 0x0000000b080b7223 */ /* 0x000fc80000000008 */
[----:B------:R-:W-:-:S04]  /*0580*/  FFMA R6, R0, R11, RZ ;  /* 0x0000000b00067223 */ /* 0x000fc800000000ff */
[----:B------:R-:W-:-:S04]  /*0590*/  FFMA R8, R9, R6, R0 ;  /* 0x0000000609087223 */ /* 0x000fc80000000000 */
[----:B------:R-:W-:-:S04]  /*05a0*/  FFMA R8, R11, R8, R6 ;  /* 0x000000080b087223 */ /* 0x000fc80000000006 */
[----:B------:R-:W-:-:S04]  /*05b0*/  FFMA R9, R9, R8, R0 ;  /* 0x0000000809097223 */ /* 0x000fc80000000000 */
[----:B------:R-:W-:-:S05]  /*05c0*/  FFMA R6, R11, R9, R8 ;  /* 0x000000090b067223 */ /* 0x000fca0000000008 */
[----:B------:R-:W-:-:S04]  /*05d0*/  SHF.R.U32.HI R0, RZ, 0x17, R6 ;  /* 0x00000017ff007819 */ /* 0x000fc80000011606 */
[----:B------:R-:W-:-:S05]  /*05e0*/  LOP3.LUT R0, R0, 0xff, RZ, 0xc0, !PT ;  /* 0x000000ff00007812 */ /* 0x000fca00078ec0ff */
[----:B------:R-:W-:-:S04]  /*05f0*/  IMAD.IADD R10, R0, 0x1, R7 ;  /* 0x00000001000a7824 */ /* 0x000fc800078e0207 */
[----:B------:R-:W-:-:S05]  /*0600*/  VIADD R0, R10, 0xffffffff ;  /* 0xffffffff0a007836 */ /* 0x000fca0000000000 */
[----:B------:R-:W-:-:S13]  /*0610*/  ISETP.GE.U32.AND P0, PT, R0, 0xfe, PT ;  /* 0x000000fe0000780c */ /* 0x000fda0003f06070 */
[----:B------:R-:W-:Y:S05]  /*0620*/  @!P0 BRA `(.L_x_56) ;  /* 0x0000000000808947 */ /* 0x000fea0003800000 */
[----:B------:R-:W-:-:S13]  /*0630*/  ISETP.GT.AND P0, PT, R10, 0xfe, PT ;  /* 0x000000fe0a00780c */ /* 0x000fda0003f04270 */
[----:B------:R-:W-:Y:S05]  /*0640*/  @P0 BRA `(.L_x_57) ;  /* 0x00000000006c0947 */ /* 0x000fea0003800000 */
[----:B------:R-:W-:-:S13]  /*0650*/  ISETP.GE.AND P0, PT, R10, 0x1, PT ;  /* 0x000000010a00780c */ /* 0x000fda0003f06270 */
[----:B------:R-:W-:Y:S05]  /*0660*/  @P0 BRA `(.L_x_58) ;  /* 0x0000000000740947 */ /* 0x000fea0003800000 */
[----:B------:R-:W-:Y:S02]  /*0670*/  ISETP.GE.AND P0, PT, R10, -0x18, PT ;  /* 0xffffffe80a00780c */ /* 0x000fe40003f06270 */
[----:B------:R-:W-:-:S11]  /*0680*/  LOP3.LUT R6, R6, 0x80000000, RZ, 0xc0, !PT ;  /* 0x8000000006067812 */ /* 0x000fd600078ec0ff */
[----:B------:R-:W-:Y:S05]  /*0690*/  @!P0 BRA `(.L_x_58) ;  /* 0x0000000000688947 */ /* 0x000fea0003800000 */
[CC--:B------:R-:W-:Y:S01]  /*06a0*/  FFMA.RZ R0, R11.reuse, R9.reuse, R8 ;  /* 0x000000090b007223 */ /* 0x0c0fe2000000c008 */
[----:B------:R-:W-:Y:S01]  /*06b0*/  IMAD.MOV R7, RZ, RZ, -R10 ;  /* 0x000000ffff077224 */ /* 0x000fe200078e0a0a */
[C---:B------:R-:W-:Y:S02]  /*06c0*/  ISETP.NE.AND P2, PT, R10.reuse, RZ, PT ;  /* 0x000000ff0a00720c */ /* 0x040fe40003f45270 */
[----:B------:R-:W-:Y:S02]  /*06d0*/  ISETP.NE.AND P1, PT, R10, RZ, PT ;  /* 0x000000ff0a00720c */ /* 0x000fe40003f25270 */
[----:B------:R-:W-:Y:S01]  /*06e0*/  LOP3.LUT R5, R0, 0x7fffff, RZ, 0xc0, !PT ;  /* 0x007fffff00057812 */ /* 0x000fe200078ec0ff */
[CCC-:B------:R-:W-:Y:S01]  /*06f0*/  FFMA.RP R0, R11.reuse, R9.reuse, R8.reuse ;  /* 0x000000090b007223 */ /* 0x1c0fe20000008008 */
[----:B------:R-:W-:Y:S01]  /*0700*/  FFMA.RM R11, R11, R9, R8 ;  /* 0x000000090b0b7223 */ /* 0x000fe20000004008 */
[----:B------:R-:W-:Y:S01]  /*0710*/  VIADD R8, R10, 0x20 ;  /* 0x000000200a087836 */ /* 0x000fe20000000000 */
[----:B------:R-:W-:-:S03]  /*0720*/  LOP3.LUT R5, R5, 0x800000, RZ, 0xfc, !PT ;  /* 0x0080000005057812 */ /* 0x000fc600078efcff */
[----:B------:R-:W-:Y:S02]  /*0730*/  FSETP.NEU.FTZ.AND P0, PT, R0, R11, PT ;  /* 0x0000000b0000720b */ /* 0x000fe40003f1d000 */
[----:B------:R-:W-:Y:S02]  /*0740*/  SHF.L.U32 R8, R5, R8, RZ ;  /* 0x0000000805087219 */ /* 0x000fe400000006ff */
[----:B------:R-:W-:Y:S02]  /*0750*/  SEL R0, R7, RZ, P2 ;  /* 0x000000ff07007207 */ /* 0x000fe40001000000 */
[----:B------:R-:W-:Y:S02]  /*0760*/  ISETP.NE.AND P1, PT, R8, RZ, P1 ;  /* 0x000000ff0800720c */ /* 0x000fe40000f25270 */
[----:B------:R-:W-:Y:S02]  /*0770*/  SHF.R.U32.HI R0, RZ, R0, R5 ;  /* 0x00000000ff007219 */ /* 0x000fe40000011605 */
[----:B------:R-:W-:-:S02]  /*0780*/  PLOP3.LUT P0, PT, P0, P1, PT, 0xf8, 0x8f ;  /* 0x00000000008f781c */ /* 0x000fc40000703f70 */
[----:B------:R-:W-:Y:S02]  /*0790*/  SHF.R.U32.HI R8, RZ, 0x1, R0 ;  /* 0x00000001ff087819 */ /* 0x000fe40000011600 */
[----:B------:R-:W-:-:S04]  /*07a0*/  SEL R5, RZ, 0x1, !P0 ;  /* 0x00000001ff057807 */ /* 0x000fc80004000000 */
[----:B------:R-:W-:-:S04]  /*07b0*/  LOP3.LUT R5, R5, 0x1, R8, 0xf8, !PT ;  /* 0x0000000105057812 */ /* 0x000fc800078ef808 */
[----:B------:R-:W-:-:S05]  /*07c0*/  LOP3.LUT R5, R5, R0, RZ, 0xc0, !PT ;  /* 0x0000000005057212 */ /* 0x000fca00078ec0ff */
[----:B------:R-:W-:-:S05]  /*07d0*/  IMAD.IADD R5, R8, 0x1, R5 ;  /* 0x0000000108057824 */ /* 0x000fca00078e0205 */
[----:B------:R-:W-:Y:S01]  /*07e0*/  LOP3.LUT R6, R5, R6, RZ, 0xfc, !PT ;  /* 0x0000000605067212 */ /* 0x000fe200078efcff */
[----:B------:R-:W-:Y:S06]  /*07f0*/  BRA `(.L_x_58) ;  /* 0x0000000000107947 */ /* 0x000fec0003800000 */
.L_x_57:
[----:B------:R-:W-:-:S04]  /*0800*/  LOP3.LUT R6, R6, 0x80000000, RZ, 0xc0, !PT ;  /* 0x8000000006067812 */ /* 0x000fc800078ec0ff */
[----:B------:R-:W-:Y:S01]  /*0810*/  LOP3.LUT R6, R6, 0x7f800000, RZ, 0xfc, !PT ;  /* 0x7f80000006067812 */ /* 0x000fe200078efcff */
[----:B------:R-:W-:Y:S06]  /*0820*/  BRA `(.L_x_58) ;  /* 0x0000000000047947 */ /* 0x000fec0003800000 */
.L_x_56:
[----:B------:R-:W-:-:S07]  /*0830*/  IMAD R6, R7, 0x800000, R6 ;  /* 0x0080000007067824 */ /* 0x000fce00078e0206 */
.L_x_58:
[----:B------:R-:W-:Y:S05]  /*0840*/  BSYNC.RECONVERGENT B2 ;  /* 0x0000000000027941 */ /* 0x000fea0003800200 */
.L_x_55:
[----:B------:R-:W-:Y:S05]  /*0850*/  BRA `(.L_x_59) ;  /* 0x0000000000207947 */ /* 0x000fea0003800000 */
.L_x_54:
[----:B------:R-:W-:-:S04]  /*0860*/  LOP3.LUT R6, R7, 0x80000000, R6, 0x48, !PT ;  /* 0x8000000007067812 */ /* 0x000fc800078e4806 */
[----:B------:R-:W-:Y:S01]  /*0870*/  LOP3.LUT R6, R6, 0x7f800000, RZ, 0xfc, !PT ;  /* 0x7f80000006067812 */ /* 0x000fe200078efcff */
[----:B------:R-:W-:Y:S06]  /*0880*/  BRA `(.L_x_59) ;  /* 0x0000000000147947 */ /* 0x000fec0003800000 */
.L_x_53:
[----:B------:R-:W-:Y:S01]  /*0890*/  LOP3.LUT R6, R7, 0x80000000, R6, 0x48, !PT ;  /* 0x8000000007067812 */ /* 0x000fe200078e4806 */
[----:B------:R-:W-:Y:S06]  /*08a0*/  BRA `(.L_x_59) ;  /* 0x00000000000c7947 */ /* 0x000fec0003800000 */
.L_x_52:
[----:B------:R-:W0:Y:S01]  /*08b0*/  MUFU.RSQ R6, -QNAN ;  /* 0xffc0000000067908 */ /* 0x000e220000001400 */
[----:B------:R-:W-:Y:S05]  /*08c0*/  BRA `(.L_x_59) ;  /* 0x0000000000047947 */ /* 0x000fea0003800000 */
.L_x_51:
[----:B------:R-:W-:-:S07]  /*08d0*/  FADD.FTZ R6, R0, 255 ;  /* 0x437f000000067421 */ /* 0x000fce0000010000 */
.L_x_59:
[----:B------:R-:W-:Y:S05]  /*08e0*/  BSYNC.RECONVERGENT B0 ;  /* 0x0000000000007941 */ /* 0x000fea0003800200 */
.L_x_48:
[----:B------:R-:W-:-:S04]  /*08f0*/  IMAD.MOV.U32 R5, RZ, RZ, 0x0 ;  /* 0x00000000ff057424 */ /* 0x000fc800078e00ff */
[----:B0-----:R-:W-:Y:S05]  /*0900*/  RET.REL.NODEC R4 `(_Z7extractlPf) ;  /* 0xfffffff404bc7950 */ /* 0x001fea0003c3ffff */
.L_x_60:
        /* <DEDUP_REMOVED lines=15> */
.L_x_66:


//--------------------- .nv.shared.reserved.0     --------------------------
	.section	.nv.shared.reserved.0,"aw",@nobits
	.weak		__nv_reservedSMEM_offset_0_alias
	.size		__nv_reservedSMEM_offset_0_alias, 0, 64
	.other		__nv_reservedSMEM_offset_0_alias,@"STO_CUDA_RESERVED_SHARED STV_DEFAULT"
__nv_reservedSMEM_offset_0_alias:
	.zero		0
	.zero		64


//--------------------- .nv.shared._Z6reduceliiPfS_ --------------------------
	.section	.nv.shared._Z6reduceliiPfS_,"aw",@nobits
	.sectionflags	@""
	.align	4
.nv.shared._Z6reduceliiPfS_:
	.zero		5120


//--------------------- .nv.constant0._Z8compresslPf --------------------------
	.section	.nv.constant0._Z8compresslPf,"a",@progbits
	.sectionflags	@""
	.align	4
.nv.constant0._Z8compresslPf:
	.zero		912


//--------------------- .nv.constant0._Z5srad2fiilPiS_S_S_PfS0_S0_S0_S0_S0_ --------------------------
	.section	.nv.constant0._Z5srad2fiilPiS_S_S_PfS0_S0_S0_S0_S0_,"a",@progbits
	.sectionflags	@""
	.align	4
.nv.constant0._Z5srad2fiilPiS_S_S_PfS0_S0_S0_S0_S0_:
	.zero		1000


//--------------------- .nv.constant0._Z4sradfiilPiS_S_S_PfS0_S0_S0_fS0_S0_ --------------------------
	.section	.nv.constant0._Z4sradfiilPiS_S_S_PfS0_S0_S0_fS0_S0_,"a",@progbits
	.sectionflags	@""
	.align	4
.nv.constant0._Z4sradfiilPiS_S_S_PfS0_S0_S0_fS0_S0_:
	.zero		1008


//--------------------- .nv.constant0._Z6reduceliiPfS_ --------------------------
	.section	.nv.constant0._Z6reduceliiPfS_,"a",@progbits
	.sectionflags	@""
	.align	4
.nv.constant0._Z6reduceliiPfS_:
	.zero		928


//--------------------- .nv.constant0._Z7preparelPfS_S_ --------------------------
	.section	.nv.constant0._Z7preparelPfS_S_,"a",@progbits
	.sectionflags	@""
	.align	4
.nv.constant0._Z7preparelPfS_S_:
	.zero		928


//--------------------- .nv.constant0._Z7extractlPf --------------------------
	.section	.nv.constant0._Z7extractlPf,"a",@progbits
	.sectionflags	@""
	.align	4
.nv.constant0._Z7extractlPf:
	.zero		912


//--------------------- SYMBOLS --------------------------

	.type		.nv.reservedSmem.offset0,@object
	.size		.nv.reservedSmem.offset0,0x4
	.type		.nv.reservedSmem.cap,@object
	.size		.nv.reservedSmem.cap,0x4
